//
// Generated by NVIDIA NVVM Compiler
//
// Compiler Build ID: CL-36424714
// Cuda compilation tools, release 13.0, V13.0.88
// Based on NVVM 20.0.0
//

.version 9.0
.target sm_100
.address_size 64

	// .globl	_Z7addBiasPfS_i
.extern .shared .align 16 .b8 shared_input[];

.visible .entry _Z7addBiasPfS_i(
	.param .u64 .ptr .align 1 _Z7addBiasPfS_i_param_0,
	.param .u64 .ptr .align 1 _Z7addBiasPfS_i_param_1,
	.param .u32 _Z7addBiasPfS_i_param_2
)
{
	.reg .pred 	%p<2>;
	.reg .b32 	%r<6>;
	.reg .b32 	%f<4>;
	.reg .b64 	%rd<8>;

	ld.param.u64 	%rd1, [_Z7addBiasPfS_i_param_0];
	ld.param.u64 	%rd2, [_Z7addBiasPfS_i_param_1];
	ld.param.u32 	%r2, [_Z7addBiasPfS_i_param_2];
	mov.u32 	%r3, %ctaid.x;
	mov.u32 	%r4, %ntid.x;
	mov.u32 	%r5, %tid.x;
	mad.lo.s32 	%r1, %r3, %r4, %r5;
	setp.ge.s32 	%p1, %r1, %r2;
	@%p1 bra 	$L__BB0_2;
	cvta.to.global.u64 	%rd3, %rd2;
	cvta.to.global.u64 	%rd4, %rd1;
	mul.wide.s32 	%rd5, %r1, 4;
	add.s64 	%rd6, %rd3, %rd5;
	ld.global.f32 	%f1, [%rd6];
	add.s64 	%rd7, %rd4, %rd5;
	ld.global.f32 	%f2, [%rd7];
	add.f32 	%f3, %f1, %f2;
	st.global.f32 	[%rd7], %f3;
$L__BB0_2:
	ret;

}
	// .globl	_Z13conv2d_kernelPfS_S_iiiiiiiiiii
.visible .entry _Z13conv2d_kernelPfS_S_iiiiiiiiiii(
	.param .u64 .ptr .align 1 _Z13conv2d_kernelPfS_S_iiiiiiiiiii_param_0,
	.param .u64 .ptr .align 1 _Z13conv2d_kernelPfS_S_iiiiiiiiiii_param_1,
	.param .u64 .ptr .align 1 _Z13conv2d_kernelPfS_S_iiiiiiiiiii_param_2,
	.param .u32 _Z13conv2d_kernelPfS_S_iiiiiiiiiii_param_3,
	.param .u32 _Z13conv2d_kernelPfS_S_iiiiiiiiiii_param_4,
	.param .u32 _Z13conv2d_kernelPfS_S_iiiiiiiiiii_param_5,
	.param .u32 _Z13conv2d_kernelPfS_S_iiiiiiiiiii_param_6,
	.param .u32 _Z13conv2d_kernelPfS_S_iiiiiiiiiii_param_7,
	.param .u32 _Z13conv2d_kernelPfS_S_iiiiiiiiiii_param_8,
	.param .u32 _Z13conv2d_kernelPfS_S_iiiiiiiiiii_param_9,
	.param .u32 _Z13conv2d_kernelPfS_S_iiiiiiiiiii_param_10,
	.param .u32 _Z13conv2d_kernelPfS_S_iiiiiiiiiii_param_11,
	.param .u32 _Z13conv2d_kernelPfS_S_iiiiiiiiiii_param_12,
	.param .u32 _Z13conv2d_kernelPfS_S_iiiiiiiiiii_param_13
)
{
	.reg .pred 	%p<25>;
	.reg .b32 	%r<210>;
	.reg .b32 	%f<79>;
	.reg .b64 	%rd<42>;

	ld.param.u64 	%rd3, [_Z13conv2d_kernelPfS_S_iiiiiiiiiii_param_0];
	ld.param.u64 	%rd5, [_Z13conv2d_kernelPfS_S_iiiiiiiiiii_param_2];
	ld.param.u32 	%r80, [_Z13conv2d_kernelPfS_S_iiiiiiiiiii_param_3];
	ld.param.u32 	%r81, [_Z13conv2d_kernelPfS_S_iiiiiiiiiii_param_4];
	ld.param.u32 	%r82, [_Z13conv2d_kernelPfS_S_iiiiiiiiiii_param_5];
	ld.param.u32 	%r90, [_Z13conv2d_kernelPfS_S_iiiiiiiiiii_param_6];
	ld.param.u32 	%r83, [_Z13conv2d_kernelPfS_S_iiiiiiiiiii_param_7];
	ld.param.u32 	%r84, [_Z13conv2d_kernelPfS_S_iiiiiiiiiii_param_8];
	ld.param.u32 	%r85, [_Z13conv2d_kernelPfS_S_iiiiiiiiiii_param_9];
	ld.param.u32 	%r86, [_Z13conv2d_kernelPfS_S_iiiiiiiiiii_param_10];
	ld.param.u32 	%r87, [_Z13conv2d_kernelPfS_S_iiiiiiiiiii_param_11];
	ld.param.u32 	%r88, [_Z13conv2d_kernelPfS_S_iiiiiiiiiii_param_12];
	ld.param.u32 	%r89, [_Z13conv2d_kernelPfS_S_iiiiiiiiiii_param_13];
	cvta.to.global.u64 	%rd1, %rd5;
	shl.b32 	%r1, %r86, 1;
	sub.s32 	%r91, %r80, %r84;
	add.s32 	%r92, %r91, %r1;
	div.s32 	%r93, %r92, %r88;
	add.s32 	%r2, %r93, 1;
	shl.b32 	%r3, %r87, 1;
	sub.s32 	%r94, %r81, %r85;
	add.s32 	%r95, %r94, %r3;
	div.s32 	%r96, %r95, %r89;
	add.s32 	%r4, %r96, 1;
	mov.u32 	%r97, %ctaid.x;
	mov.u32 	%r5, %ntid.x;
	mov.u32 	%r194, %tid.x;
	mad.lo.s32 	%r7, %r97, %r5, %r194;
	mul.lo.s32 	%r98, %r83, %r90;
	mad.lo.s32 	%r99, %r98, %r93, %r98;
	mad.lo.s32 	%r100, %r99, %r96, %r99;
	setp.ge.s32 	%p1, %r7, %r100;
	@%p1 bra 	$L__BB1_24;
	div.s32 	%r101, %r7, %r2;
	rem.s32 	%r8, %r101, %r4;
	mul.lo.s32 	%r102, %r4, %r2;
	div.s32 	%r103, %r7, %r102;
	rem.s32 	%r9, %r103, %r83;
	mul.lo.s32 	%r10, %r102, %r83;
	add.s32 	%r11, %r1, %r84;
	add.s32 	%r12, %r3, %r85;
	mul.lo.s32 	%r13, %r12, %r11;
	mul.lo.s32 	%r14, %r13, %r82;
	setp.ge.s32 	%p2, %r194, %r14;
	@%p2 bra 	$L__BB1_6;
	rem.s32 	%r104, %r7, %r2;
	mul.lo.s32 	%r15, %r104, %r88;
	mul.lo.s32 	%r16, %r8, %r89;
	div.s32 	%r105, %r7, %r10;
	mul.lo.s32 	%r17, %r105, %r82;
	cvta.to.global.u64 	%rd2, %rd3;
$L__BB1_3:
	div.s32 	%r106, %r194, %r11;
	mul.lo.s32 	%r107, %r106, %r11;
	sub.s32 	%r108, %r194, %r107;
	sub.s32 	%r109, %r108, %r86;
	add.s32 	%r19, %r109, %r15;
	rem.s32 	%r110, %r106, %r12;
	sub.s32 	%r111, %r110, %r87;
	add.s32 	%r20, %r111, %r16;
	setp.gt.s32 	%p3, %r19, -1;
	setp.lt.s32 	%p4, %r19, %r80;
	and.pred  	%p5, %p3, %p4;
	setp.gt.s32 	%p6, %r20, -1;
	setp.lt.s32 	%p7, %r20, %r81;
	and.pred  	%p8, %p6, %p7;
	and.pred  	%p10, %p5, %p8;
	mov.f32 	%f67, 0f00000000;
	not.pred 	%p11, %p10;
	@%p11 bra 	$L__BB1_5;
	div.s32 	%r112, %r194, %r13;
	add.s32 	%r113, %r112, %r17;
	mad.lo.s32 	%r114, %r113, %r81, %r20;
	mad.lo.s32 	%r115, %r114, %r80, %r19;
	mul.wide.s32 	%rd6, %r115, 4;
	add.s64 	%rd7, %rd2, %rd6;
	ld.global.f32 	%f67, [%rd7];
$L__BB1_5:
	shl.b32 	%r116, %r194, 2;
	mov.u32 	%r117, shared_input;
	add.s32 	%r118, %r117, %r116;
	st.shared.f32 	[%r118], %f67;
	add.s32 	%r194, %r194, %r5;
	setp.lt.s32 	%p12, %r194, %r14;
	@%p12 bra 	$L__BB1_3;
$L__BB1_6:
	bar.sync 	0;
	setp.lt.s32 	%p13, %r85, 1;
	mov.f32 	%f77, 0f00000000;
	@%p13 bra 	$L__BB1_23;
	mul.lo.s32 	%r22, %r9, %r82;
	min.s32 	%r119, %r84, %r82;
	setp.lt.s32 	%p14, %r119, 1;
	@%p14 bra 	$L__BB1_23;
	and.b32  	%r23, %r82, 7;
	and.b32  	%r24, %r82, 2147483640;
	neg.s32 	%r25, %r24;
	mul.lo.s32 	%r121, %r85, %r84;
	shl.b32 	%r26, %r121, 3;
	mul.lo.s32 	%r122, %r9, %r85;
	mul.lo.s32 	%r27, %r122, %r82;
	shl.b32 	%r28, %r13, 2;
	shl.b32 	%r123, %r87, 4;
	shl.b32 	%r124, %r85, 3;
	add.s32 	%r125, %r123, %r124;
	mul.lo.s32 	%r126, %r125, %r11;
	shl.b32 	%r29, %r126, 2;
	shl.b32 	%r30, %r13, 3;
	mul.lo.s32 	%r31, %r13, 12;
	shl.b32 	%r32, %r13, 4;
	mul.lo.s32 	%r33, %r13, 20;
	mul.lo.s32 	%r34, %r13, 24;
	mul.lo.s32 	%r35, %r13, 28;
	mov.f32 	%f77, 0f00000000;
	mov.b32 	%r195, 0;
$L__BB1_9:
	add.s32 	%r37, %r195, %r87;
	mad.lo.s32 	%r128, %r85, %r22, %r85;
	add.s32 	%r129, %r128, %r195;
	mul.lo.s32 	%r38, %r84, %r129;
	add.s32 	%r130, %r22, 3;
	mad.lo.s32 	%r131, %r85, %r130, %r195;
	mul.lo.s32 	%r39, %r84, %r131;
	add.s32 	%r132, %r22, 4;
	mad.lo.s32 	%r133, %r85, %r132, %r195;
	mul.lo.s32 	%r40, %r84, %r133;
	add.s32 	%r134, %r22, 5;
	mad.lo.s32 	%r135, %r85, %r134, %r195;
	mul.lo.s32 	%r41, %r84, %r135;
	mov.b32 	%r196, 0;
	add.s32 	%r143, %r27, %r195;
$L__BB1_10:
	setp.lt.u32 	%p15, %r82, 8;
	add.s32 	%r43, %r196, %r86;
	mov.b32 	%r208, 0;
	@%p15 bra 	$L__BB1_13;
	add.s32 	%r205, %r38, %r196;
	add.s32 	%r137, %r22, 2;
	mad.lo.s32 	%r138, %r85, %r137, %r195;
	mad.lo.s32 	%r204, %r84, %r138, %r196;
	add.s32 	%r203, %r39, %r196;
	add.s32 	%r202, %r40, %r196;
	add.s32 	%r201, %r41, %r196;
	add.s32 	%r139, %r22, 6;
	mad.lo.s32 	%r140, %r85, %r139, %r195;
	mad.lo.s32 	%r200, %r84, %r140, %r196;
	add.s32 	%r141, %r22, 7;
	mad.lo.s32 	%r142, %r85, %r141, %r195;
	mad.lo.s32 	%r199, %r84, %r142, %r196;
	mad.lo.s32 	%r198, %r84, %r143, %r196;
	mad.lo.s32 	%r144, %r11, %r37, %r86;
	add.s32 	%r145, %r144, %r196;
	shl.b32 	%r146, %r145, 2;
	mov.u32 	%r147, shared_input;
	add.s32 	%r197, %r147, %r146;
	mov.u32 	%r206, %r25;
$L__BB1_12:
	.pragma "nounroll";
	ld.shared.f32 	%f23, [%r197];
	mul.wide.s32 	%rd8, %r198, 4;
	add.s64 	%rd9, %rd1, %rd8;
	ld.global.f32 	%f24, [%rd9];
	fma.rn.f32 	%f25, %f23, %f24, %f77;
	add.s32 	%r148, %r197, %r28;
	ld.shared.f32 	%f26, [%r148];
	mul.wide.s32 	%rd10, %r205, 4;
	add.s64 	%rd11, %rd1, %rd10;
	ld.global.f32 	%f27, [%rd11];
	fma.rn.f32 	%f28, %f26, %f27, %f25;
	add.s32 	%r149, %r197, %r30;
	ld.shared.f32 	%f29, [%r149];
	mul.wide.s32 	%rd12, %r204, 4;
	add.s64 	%rd13, %rd1, %rd12;
	ld.global.f32 	%f30, [%rd13];
	fma.rn.f32 	%f31, %f29, %f30, %f28;
	add.s32 	%r150, %r197, %r31;
	ld.shared.f32 	%f32, [%r150];
	mul.wide.s32 	%rd14, %r203, 4;
	add.s64 	%rd15, %rd1, %rd14;
	ld.global.f32 	%f33, [%rd15];
	fma.rn.f32 	%f34, %f32, %f33, %f31;
	add.s32 	%r151, %r197, %r32;
	ld.shared.f32 	%f35, [%r151];
	mul.wide.s32 	%rd16, %r202, 4;
	add.s64 	%rd17, %rd1, %rd16;
	ld.global.f32 	%f36, [%rd17];
	fma.rn.f32 	%f37, %f35, %f36, %f34;
	add.s32 	%r152, %r197, %r33;
	ld.shared.f32 	%f38, [%r152];
	mul.wide.s32 	%rd18, %r201, 4;
	add.s64 	%rd19, %rd1, %rd18;
	ld.global.f32 	%f39, [%rd19];
	fma.rn.f32 	%f40, %f38, %f39, %f37;
	add.s32 	%r153, %r197, %r34;
	ld.shared.f32 	%f41, [%r153];
	mul.wide.s32 	%rd20, %r200, 4;
	add.s64 	%rd21, %rd1, %rd20;
	ld.global.f32 	%f42, [%rd21];
	fma.rn.f32 	%f43, %f41, %f42, %f40;
	add.s32 	%r154, %r197, %r35;
	ld.shared.f32 	%f44, [%r154];
	mul.wide.s32 	%rd22, %r199, 4;
	add.s64 	%rd23, %rd1, %rd22;
	ld.global.f32 	%f45, [%rd23];
	fma.rn.f32 	%f77, %f44, %f45, %f43;
	add.s32 	%r206, %r206, 8;
	add.s32 	%r205, %r205, %r26;
	add.s32 	%r204, %r204, %r26;
	add.s32 	%r203, %r203, %r26;
	add.s32 	%r202, %r202, %r26;
	add.s32 	%r201, %r201, %r26;
	add.s32 	%r200, %r200, %r26;
	add.s32 	%r199, %r199, %r26;
	add.s32 	%r198, %r198, %r26;
	add.s32 	%r197, %r197, %r29;
	setp.ne.s32 	%p16, %r206, 0;
	mov.u32 	%r208, %r24;
	@%p16 bra 	$L__BB1_12;
$L__BB1_13:
	setp.eq.s32 	%p17, %r23, 0;
	@%p17 bra 	$L__BB1_21;
	add.s32 	%r155, %r23, -1;
	setp.lt.u32 	%p18, %r155, 3;
	@%p18 bra 	$L__BB1_16;
	mad.lo.s32 	%r156, %r208, %r12, %r37;
	mad.lo.s32 	%r157, %r156, %r11, %r43;
	add.s32 	%r158, %r208, %r22;
	mad.lo.s32 	%r159, %r158, %r85, %r195;
	mad.lo.s32 	%r160, %r159, %r84, %r196;
	shl.b32 	%r161, %r157, 2;
	mov.u32 	%r162, shared_input;
	add.s32 	%r163, %r162, %r161;
	ld.shared.f32 	%f47, [%r163];
	mul.wide.s32 	%rd24, %r160, 4;
	add.s64 	%rd25, %rd1, %rd24;
	ld.global.f32 	%f48, [%rd25];
	fma.rn.f32 	%f49, %f47, %f48, %f77;
	add.s32 	%r164, %r159, %r85;
	mad.lo.s32 	%r165, %r164, %r84, %r196;
	add.s32 	%r166, %r163, %r28;
	ld.shared.f32 	%f50, [%r166];
	mul.wide.s32 	%rd26, %r165, 4;
	add.s64 	%rd27, %rd1, %rd26;
	ld.global.f32 	%f51, [%rd27];
	fma.rn.f32 	%f52, %f50, %f51, %f49;
	add.s32 	%r167, %r164, %r85;
	mad.lo.s32 	%r168, %r167, %r84, %r196;
	add.s32 	%r169, %r166, %r28;
	ld.shared.f32 	%f53, [%r169];
	mul.wide.s32 	%rd28, %r168, 4;
	add.s64 	%rd29, %rd1, %rd28;
	ld.global.f32 	%f54, [%rd29];
	fma.rn.f32 	%f55, %f53, %f54, %f52;
	add.s32 	%r170, %r167, %r85;
	mad.lo.s32 	%r171, %r170, %r84, %r196;
	add.s32 	%r172, %r169, %r28;
	ld.shared.f32 	%f56, [%r172];
	mul.wide.s32 	%rd30, %r171, 4;
	add.s64 	%rd31, %rd1, %rd30;
	ld.global.f32 	%f57, [%rd31];
	fma.rn.f32 	%f77, %f56, %f57, %f55;
	add.s32 	%r208, %r208, 4;
$L__BB1_16:
	and.b32  	%r173, %r82, 3;
	setp.eq.s32 	%p19, %r173, 0;
	@%p19 bra 	$L__BB1_21;
	setp.eq.s32 	%p20, %r173, 1;
	@%p20 bra 	$L__BB1_19;
	mad.lo.s32 	%r174, %r208, %r12, %r37;
	mad.lo.s32 	%r175, %r174, %r11, %r43;
	add.s32 	%r176, %r208, %r22;
	mad.lo.s32 	%r177, %r176, %r85, %r195;
	mad.lo.s32 	%r178, %r177, %r84, %r196;
	shl.b32 	%r179, %r175, 2;
	mov.u32 	%r180, shared_input;
	add.s32 	%r181, %r180, %r179;
	ld.shared.f32 	%f59, [%r181];
	mul.wide.s32 	%rd32, %r178, 4;
	add.s64 	%rd33, %rd1, %rd32;
	ld.global.f32 	%f60, [%rd33];
	fma.rn.f32 	%f61, %f59, %f60, %f77;
	add.s32 	%r182, %r177, %r85;
	mad.lo.s32 	%r183, %r182, %r84, %r196;
	add.s32 	%r184, %r181, %r28;
	ld.shared.f32 	%f62, [%r184];
	mul.wide.s32 	%rd34, %r183, 4;
	add.s64 	%rd35, %rd1, %rd34;
	ld.global.f32 	%f63, [%rd35];
	fma.rn.f32 	%f77, %f62, %f63, %f61;
	add.s32 	%r208, %r208, 2;
$L__BB1_19:
	and.b32  	%r185, %r82, 1;
	setp.eq.b32 	%p21, %r185, 1;
	not.pred 	%p22, %p21;
	@%p22 bra 	$L__BB1_21;
	mad.lo.s32 	%r186, %r208, %r12, %r37;
	mad.lo.s32 	%r187, %r186, %r11, %r43;
	add.s32 	%r188, %r208, %r22;
	mad.lo.s32 	%r189, %r188, %r85, %r195;
	mad.lo.s32 	%r190, %r189, %r84, %r196;
	shl.b32 	%r191, %r187, 2;
	mov.u32 	%r192, shared_input;
	add.s32 	%r193, %r192, %r191;
	ld.shared.f32 	%f64, [%r193];
	mul.wide.s32 	%rd36, %r190, 4;
	add.s64 	%rd37, %rd1, %rd36;
	ld.global.f32 	%f65, [%rd37];
	fma.rn.f32 	%f77, %f64, %f65, %f77;
$L__BB1_21:
	add.s32 	%r196, %r196, 1;
	setp.ne.s32 	%p23, %r196, %r84;
	@%p23 bra 	$L__BB1_10;
	add.s32 	%r195, %r195, 1;
	setp.ne.s32 	%p24, %r195, %r85;
	@%p24 bra 	$L__BB1_9;
$L__BB1_23:
	ld.param.u64 	%rd41, [_Z13conv2d_kernelPfS_S_iiiiiiiiiii_param_1];
	cvta.to.global.u64 	%rd38, %rd41;
	mul.wide.s32 	%rd39, %r7, 4;
	add.s64 	%rd40, %rd38, %rd39;
	st.global.f32 	[%rd40], %f77;
$L__BB1_24:
	ret;

}


// ===== COMPILED SASS (sm_100) =====

	.target	sm_100

	.elftype	@"ET_EXEC"


//--------------------- .note.nv.tkinfo           --------------------------
	.section	.note.nv.tkinfo,"",@"SHT_NOTE"
	.sectionflags	@"SHF_NOTE_NV_TKINFO"
	.tkinfo
        /*0018*/ 	.word	0x00000002
        /*0030*/ 	.string	""
        /*0030*/ 	.string	"ptxas"
        /*0030*/ 	.string	"Cuda compilation tools, release 13.0, V13.0.88"
        /*0030*/ 	.string	"Build cuda_13.0.r13.0/compiler.36424714_0"
        /*0030*/ 	.string	"-arch sm_100 -m 64 "



//--------------------- .note.nv.cuinfo           --------------------------
	.section	.note.nv.cuinfo,"",@"SHT_NOTE"
	.sectionflags	@"SHF_NOTE_NV_CUINFO"
        /*0018*/ 	.short	0x0002
        /*001a*/ 	.short	0x0064
        /*001c*/ 	.short	0x0082
	.zero		2


//--------------------- .nv.info                  --------------------------
	.section	.nv.info,"",@"SHT_CUDA_INFO"
	.align	4


	//----- nvinfo : EIATTR_REGCOUNT
	.align		4
        /*0000*/ 	.byte	0x04, 0x2f
        /*0002*/ 	.short	(.L_1 - .L_0)
	.align		4
.L_0:
        /*0004*/ 	.word	index@(_Z7addBiasPfS_i)
        /*0008*/ 	.word	0x0000000a


	//----- nvinfo : EIATTR_FRAME_SIZE
	.align		4
.L_1:
        /*000c*/ 	.byte	0x04, 0x11
        /*000e*/ 	.short	(.L_3 - .L_2)
	.align		4
.L_2:
        /*0010*/ 	.word	index@(_Z7addBiasPfS_i)
        /*0014*/ 	.word	0x00000000


	//----- nvinfo : EIATTR_REGCOUNT
	.align		4
.L_3:
        /*0018*/ 	.byte	0x04, 0x2f
        /*001a*/ 	.short	(.L_5 - .L_4)
	.align		4
.L_4:
        /*001c*/ 	.word	index@(_Z13conv2d_kernelPfS_S_iiiiiiiiiii)
        /*0020*/ 	.word	0x00000020


	//----- nvinfo : EIATTR_FRAME_SIZE
	.align		4
.L_5:
        /*0024*/ 	.byte	0x04, 0x11
        /*0026*/ 	.short	(.L_7 - .L_6)
	.align		4
.L_6:
        /*0028*/ 	.word	index@(_Z13conv2d_kernelPfS_S_iiiiiiiiiii)
        /*002c*/ 	.word	0x00000000


	//----- nvinfo : EIATTR_MIN_STACK_SIZE
	.align		4
.L_7:
        /*0030*/ 	.byte	0x04, 0x12
        /*0032*/ 	.short	(.L_9 - .L_8)
	.align		4
.L_8:
        /*0034*/ 	.word	index@(_Z13conv2d_kernelPfS_S_iiiiiiiiiii)
        /*0038*/ 	.word	0x00000000


	//----- nvinfo : EIATTR_MIN_STACK_SIZE
	.align		4
.L_9:
        /*003c*/ 	.byte	0x04, 0x12
        /*003e*/ 	.short	(.L_11 - .L_10)
	.align		4
.L_10:
        /*0040*/ 	.word	index@(_Z7addBiasPfS_i)
        /*0044*/ 	.word	0x00000000
.L_11:


//--------------------- .nv.compat                --------------------------
	.section	.nv.compat,"",@"SHT_CUDA_COMPAT_INFO"
	.align	4
        /*0000*/ 	.byte	0x02, 0x09, 0x00, 0x00, 0x02, 0x02, 0x01, 0x00, 0x02, 0x05, 0x05, 0x00, 0x03, 0x07, 0x01, 0x01
        /*0010*/ 	.byte	0x02, 0x03, 0x00, 0x00, 0x02, 0x06, 0x01, 0x00, 0x04, 0x0b, 0x08, 0x00, 0x09, 0x00, 0x00, 0x00
        /*0020*/ 	.byte	0x00, 0x00, 0x00, 0x00


//--------------------- .nv.info._Z13conv2d_kernelPfS_S_iiiiiiiiiii --------------------------
	.section	.nv.info._Z13conv2d_kernelPfS_S_iiiiiiiiiii,"",@"SHT_CUDA_INFO"
	.sectionflags	@""
	.align	4


	//----- nvinfo : EIATTR_CUDA_API_VERSION
	.align		4
        /*0000*/ 	.byte	0x04, 0x37
        /*0002*/ 	.short	(.L_13 - .L_12)
.L_12:
        /*0004*/ 	.word	0x00000082


	//----- nvinfo : EIATTR_KPARAM_INFO
	.align		4
.L_13:
        /*0008*/ 	.byte	0x04, 0x17
        /*000a*/ 	.short	(.L_15 - .L_14)
.L_14:
        /*000c*/ 	.word	0x00000000
        /*0010*/ 	.short	0x000d
        /*0012*/ 	.short	0x0040
        /*0014*/ 	.byte	0x00, 0xf0, 0x11, 0x00


	//----- nvinfo : EIATTR_KPARAM_INFO
	.align		4
.L_15:
        /*0018*/ 	.byte	0x04, 0x17
        /*001a*/ 	.short	(.L_17 - .L_16)
.L_16:
        /*001c*/ 	.word	0x00000000
        /*0020*/ 	.short	0x000c
        /*0022*/ 	.short	0x003c
        /*0024*/ 	.byte	0x00, 0xf0, 0x11, 0x00


	//----- nvinfo : EIATTR_KPARAM_INFO
	.align		4
.L_17:
        /*0028*/ 	.byte	0x04, 0x17
        /*002a*/ 	.short	(.L_19 - .L_18)
.L_18:
        /*002c*/ 	.word	0x00000000
        /*0030*/ 	.short	0x000b
        /*0032*/ 	.short	0x0038
        /*0034*/ 	.byte	0x00, 0xf0, 0x11, 0x00


	//----- nvinfo : EIATTR_KPARAM_INFO
	.align		4
.L_19:
        /*0038*/ 	.byte	0x04, 0x17
        /*003a*/ 	.short	(.L_21 - .L_20)
.L_20:
        /*003c*/ 	.word	0x00000000
        /*0040*/ 	.short	0x000a
        /*0042*/ 	.short	0x0034
        /*0044*/ 	.byte	0x00, 0xf0, 0x11, 0x00


	//----- nvinfo : EIATTR_KPARAM_INFO
	.align		4
.L_21:
        /*0048*/ 	.byte	0x04, 0x17
        /*004a*/ 	.short	(.L_23 - .L_22)
.L_22:
        /*004c*/ 	.word	0x00000000
        /*0050*/ 	.short	0x0009
        /*0052*/ 	.short	0x0030
        /*0054*/ 	.byte	0x00, 0xf0, 0x11, 0x00


	//----- nvinfo : EIATTR_KPARAM_INFO
	.align		4
.L_23:
        /*0058*/ 	.byte	0x04, 0x17
        /*005a*/ 	.short	(.L_25 - .L_24)
.L_24:
        /*005c*/ 	.word	0x00000000
        /*0060*/ 	.short	0x0008
        /*0062*/ 	.short	0x002c
        /*0064*/ 	.byte	0x00, 0xf0, 0x11, 0x00


	//----- nvinfo : EIATTR_KPARAM_INFO
	.align		4
.L_25:
        /*0068*/ 	.byte	0x04, 0x17
        /*006a*/ 	.short	(.L_27 - .L_26)
.L_26:
        /*006c*/ 	.word	0x00000000
        /*0070*/ 	.short	0x0007
        /*0072*/ 	.short	0x0028
        /*0074*/ 	.byte	0x00, 0xf0, 0x11, 0x00


	//----- nvinfo : EIATTR_KPARAM_INFO
	.align		4
.L_27:
        /*0078*/ 	.byte	0x04, 0x17
        /*007a*/ 	.short	(.L_29 - .L_28)
.L_28:
        /*007c*/ 	.word	0x00000000
        /*0080*/ 	.short	0x0006
        /*0082*/ 	.short	0x0024
        /*0084*/ 	.byte	0x00, 0xf0, 0x11, 0x00


	//----- nvinfo : EIATTR_KPARAM_INFO
	.align		4
.L_29:
        /*0088*/ 	.byte	0x04, 0x17
        /*008a*/ 	.short	(.L_31 - .L_30)
.L_30:
        /*008c*/ 	.word	0x00000000
        /*0090*/ 	.short	0x0005
        /*0092*/ 	.short	0x0020
        /*0094*/ 	.byte	0x00, 0xf0, 0x11, 0x00


	//----- nvinfo : EIATTR_KPARAM_INFO
	.align		4
.L_31:
        /*0098*/ 	.byte	0x04, 0x17
        /*009a*/ 	.short	(.L_33 - .L_32)
.L_32:
        /*009c*/ 	.word	0x00000000
        /*00a0*/ 	.short	0x0004
        /*00a2*/ 	.short	0x001c
        /*00a4*/ 	.byte	0x00, 0xf0, 0x11, 0x00


	//----- nvinfo : EIATTR_KPARAM_INFO
	.align		4
.L_33:
        /*00a8*/ 	.byte	0x04, 0x17
        /*00aa*/ 	.short	(.L_35 - .L_34)
.L_34:
        /*00ac*/ 	.word	0x00000000
        /*00b0*/ 	.short	0x0003
        /*00b2*/ 	.short	0x0018
        /*00b4*/ 	.byte	0x00, 0xf0, 0x11, 0x00


	//----- nvinfo : EIATTR_KPARAM_INFO
	.align		4
.L_35:
        /*00b8*/ 	.byte	0x04, 0x17
        /*00ba*/ 	.short	(.L_37 - .L_36)
.L_36:
        /*00bc*/ 	.word	0x00000000
        /*00c0*/ 	.short	0x0002
        /*00c2*/ 	.short	0x0010
        /*00c4*/ 	.byte	0x00, 0xf5, 0x21, 0x00


	//----- nvinfo : EIATTR_KPARAM_INFO
	.align		4
.L_37:
        /*00c8*/ 	.byte	0x04, 0x17
        /*00ca*/ 	.short	(.L_39 - .L_38)
.L_38:
        /*00cc*/ 	.word	0x00000000
        /*00d0*/ 	.short	0x0001
        /*00d2*/ 	.short	0x0008
        /*00d4*/ 	.byte	0x00, 0xf5, 0x21, 0x00


	//----- nvinfo : EIATTR_KPARAM_INFO
	.align		4
.L_39:
        /*00d8*/ 	.byte	0x04, 0x17
        /*00da*/ 	.short	(.L_41 - .L_40)
.L_40:
        /*00dc*/ 	.word	0x00000000
        /*00e0*/ 	.short	0x0000
        /*00e2*/ 	.short	0x0000
        /*00e4*/ 	.byte	0x00, 0xf5, 0x21, 0x00


	//----- nvinfo : EIATTR_SPARSE_MMA_MASK
	.align		4
.L_41:
        /*00e8*/ 	.byte	0x03, 0x50
        /*00ea*/ 	.short	0x0000


	//----- nvinfo : EIATTR_MAXREG_COUNT
	.align		4
        /*00ec*/ 	.byte	0x03, 0x1b
        /*00ee*/ 	.short	0x00ff


	//----- nvinfo : EIATTR_NUM_BARRIERS
	.align		4
        /*00f0*/ 	.byte	0x02, 0x4c
        /*00f2*/ 	.byte	0x01
	.zero		1


	//----- nvinfo : EIATTR_MERCURY_ISA_VERSION
	.align		4
        /*00f4*/ 	.byte	0x03, 0x5f
        /*00f6*/ 	.short	0x0101


	//----- nvinfo : EIATTR_VRC_CTA_INIT_COUNT
	.align		4
        /*00f8*/ 	.byte	0x02, 0x4a
	.zero		1
	.zero		1


	//----- nvinfo : EIATTR_EXIT_INSTR_OFFSETS
	.align		4
        /*00fc*/ 	.byte	0x04, 0x1c
        /*00fe*/ 	.short	(.L_43 - .L_42)


	//   ....[0]....
.L_42:
        /*0100*/ 	.word	0x00000470


	//   ....[1]....
        /*0104*/ 	.word	0x000021d0


	//----- nvinfo : EIATTR_CRS_STACK_SIZE
	.align		4
.L_43:
        /*0108*/ 	.byte	0x04, 0x1e
        /*010a*/ 	.short	(.L_45 - .L_44)
.L_44:
        /*010c*/ 	.word	0x00000000


	//----- nvinfo : EIATTR_CBANK_PARAM_SIZE
	.align		4
.L_45:
        /*0110*/ 	.byte	0x03, 0x19
        /*0112*/ 	.short	0x0044


	//----- nvinfo : EIATTR_PARAM_CBANK
	.align		4
        /*0114*/ 	.byte	0x04, 0x0a
        /*0116*/ 	.short	(.L_47 - .L_46)
	.align		4
.L_46:
        /*0118*/ 	.word	index@(.nv.constant0._Z13conv2d_kernelPfS_S_iiiiiiiiiii)
        /*011c*/ 	.short	0x0380
        /*011e*/ 	.short	0x0044


	//----- nvinfo : EIATTR_SW_WAR
	.align		4
.L_47:
        /*0120*/ 	.byte	0x04, 0x36
        /*0122*/ 	.short	(.L_49 - .L_48)
.L_48:
        /*0124*/ 	.word	0x00000008
.L_49:


//--------------------- .nv.info._Z7addBiasPfS_i  --------------------------
	.section	.nv.info._Z7addBiasPfS_i,"",@"SHT_CUDA_INFO"
	.sectionflags	@""
	.align	4


	//----- nvinfo : EIATTR_CUDA_API_VERSION
	.align		4
        /*0000*/ 	.byte	0x04, 0x37
        /*0002*/ 	.short	(.L_51 - .L_50)
.L_50:
        /*0004*/ 	.word	0x00000082


	//----- nvinfo : EIATTR_KPARAM_INFO
	.align		4
.L_51:
        /*0008*/ 	.byte	0x04, 0x17
        /*000a*/ 	.short	(.L_53 - .L_52)
.L_52:
        /*000c*/ 	.word	0x00000000
        /*0010*/ 	.short	0x0002
        /*0012*/ 	.short	0x0010
        /*0014*/ 	.byte	0x00, 0xf0, 0x11, 0x00


	//----- nvinfo : EIATTR_KPARAM_INFO
	.align		4
.L_53:
        /*0018*/ 	.byte	0x04, 0x17
        /*001a*/ 	.short	(.L_55 - .L_54)
.L_54:
        /*001c*/ 	.word	0x00000000
        /*0020*/ 	.short	0x0001
        /*0022*/ 	.short	0x0008
        /*0024*/ 	.byte	0x00, 0xf5, 0x21, 0x00


	//----- nvinfo : EIATTR_KPARAM_INFO
	.align		4
.L_55:
        /*0028*/ 	.byte	0x04, 0x17
        /*002a*/ 	.short	(.L_57 - .L_56)
.L_56:
        /*002c*/ 	.word	0x00000000
        /*0030*/ 	.short	0x0000
        /*0032*/ 	.short	0x0000
        /*0034*/ 	.byte	0x00, 0xf5, 0x21, 0x00


	//----- nvinfo : EIATTR_SPARSE_MMA_MASK
	.align		4
.L_57:
        /*0038*/ 	.byte	0x03, 0x50
        /*003a*/ 	.short	0x0000


	//----- nvinfo : EIATTR_MAXREG_COUNT
	.align		4
        /*003c*/ 	.byte	0x03, 0x1b
        /*003e*/ 	.short	0x00ff


	//----- nvinfo : EIATTR_MERCURY_ISA_VERSION
	.align		4
        /*0040*/ 	.byte	0x03, 0x5f
        /*0042*/ 	.short	0x0101


	//----- nvinfo : EIATTR_VRC_CTA_INIT_COUNT
	.align		4
        /*0044*/ 	.byte	0x02, 0x4a
	.zero		1
	.zero		1


	//----- nvinfo : EIATTR_EXIT_INSTR_OFFSETS
	.align		4
        /*0048*/ 	.byte	0x04, 0x1c
        /*004a*/ 	.short	(.L_59 - .L_58)


	//   ....[0]....
.L_58:
        /*004c*/ 	.word	0x00000070


	//   ....[1]....
        /*0050*/ 	.word	0x00000110


	//----- nvinfo : EIATTR_CBANK_PARAM_SIZE
	.align		4
.L_59:
        /*0054*/ 	.byte	0x03, 0x19
        /*0056*/ 	.short	0x0014


	//----- nvinfo : EIATTR_PARAM_CBANK
	.align		4
        /*0058*/ 	.byte	0x04, 0x0a
        /*005a*/ 	.short	(.L_61 - .L_60)
	.align		4
.L_60:
        /*005c*/ 	.word	index@(.nv.constant0._Z7addBiasPfS_i)
        /*0060*/ 	.short	0x0380
        /*0062*/ 	.short	0x0014


	//----- nvinfo : EIATTR_SW_WAR
	.align		4
.L_61:
        /*0064*/ 	.byte	0x04, 0x36
        /*0066*/ 	.short	(.L_63 - .L_62)
.L_62:
        /*0068*/ 	.word	0x00000008
.L_63:


//--------------------- .nv.callgraph             --------------------------
	.section	.nv.callgraph,"",@"SHT_CUDA_CALLGRAPH"
	.align	4
	.sectionentsize	8
	.align		4
        /*0000*/ 	.word	0x00000000
	.align		4
        /*0004*/ 	.word	0xffffffff
	.align		4
        /*0008*/ 	.word	0x00000000
	.align		4
        /*000c*/ 	.word	0xfffffffe
	.align		4
        /*0010*/ 	.word	0x00000000
	.align		4
        /*0014*/ 	.word	0xfffffffd
	.align		4
        /*0018*/ 	.word	0x00000000
	.align		4
        /*001c*/ 	.word	0xfffffffc


//--------------------- .text._Z13conv2d_kernelPfS_S_iiiiiiiiiii --------------------------
	.section	.text._Z13conv2d_kernelPfS_S_iiiiiiiiiii,"ax",@progbits
	.align	128
        .global         _Z13conv2d_kernelPfS_S_iiiiiiiiiii
        .type           _Z13conv2d_kernelPfS_S_iiiiiiiiiii,@function
        .size           _Z13conv2d_kernelPfS_S_iiiiiiiiiii,(.L_x_15 - _Z13conv2d_kernelPfS_S_iiiiiiiiiii)
        .other          _Z13conv2d_kernelPfS_S_iiiiiiiiiii,@"STO_CUDA_ENTRY STV_DEFAULT"
_Z13conv2d_kernelPfS_S_iiiiiiiiiii:
.text._Z13conv2d_kernelPfS_S_iiiiiiiiiii:
[----:B------:R-:W-:Y:S08]  /*0000*/  LDC R1, c[0x0][0x37c] ;  /* 0x0000df00ff017b82 */ /* 0x000ff00000000800 */
[----:B------:R-:W0:Y:S01]  /*0010*/  LDC R0, c[0x0][0x3bc] ;  /* 0x0000ef00ff007b82 */ /* 0x000e220000000800 */
[----:B------:R-:W1:Y:S01]  /*0020*/  LDCU UR4, c[0x0][0x398] ;  /* 0x00007300ff0477ac */ /* 0x000e620008000800 */
[----:B------:R-:W1:Y:S06]  /*0030*/  LDCU UR6, c[0x0][0x3ac] ;  /* 0x00007580ff0677ac */ /* 0x000e6c0008000800 */
[----:B------:R-:W2:Y:S01]  /*0040*/  LDC R2, c[0x0][0x3c0] ;  /* 0x0000f000ff027b82 */ /* 0x000ea20000000800 */
[----:B------:R-:W3:Y:S01]  /*0050*/  LDCU UR5, c[0x0][0x39c] ;  /* 0x00007380ff0577ac */ /* 0x000ee20008000800 */
[----:B------:R-:W3:Y:S06]  /*0060*/  LDCU UR7, c[0x0][0x3b0] ;  /* 0x00007600ff0777ac */ /* 0x000eec0008000800 */
[----:B------:R-:W4:Y:S01]  /*0070*/  LDC R5, c[0x0][0x3b4] ;  /* 0x0000ed00ff057b82 */ /* 0x000f220000000800 */
[----:B------:R-:W5:Y:S01]  /*0080*/  LDCU UR8, c[0x0][0x3b8] ;  /* 0x00007700ff0877ac */ /* 0x000f620008000800 */
[----:B-1----:R-:W-:Y:S01]  /*0090*/  UIADD3 UR4, UPT, UPT, UR4, -UR6, URZ ;  /* 0x8000000604047290 */ /* 0x002fe2000fffe0ff */
[----:B0-----:R-:W-:-:S02]  /*00a0*/  IABS R4, R0 ;  /* 0x0000000000047213 */ /* 0x001fc40000000000 */
[----:B------:R-:W-:Y:S02]  /*00b0*/  ISETP.NE.AND P1, PT, R0, RZ, PT ;  /* 0x000000ff0000720c */ /* 0x000fe40003f25270 */
[----:B------:R-:W0:Y:S01]  /*00c0*/  I2F.RP R6, R4 ;  /* 0x0000000400067306 */ /* 0x000e220000209400 */
[----:B---3--:R-:W-:Y:S01]  /*00d0*/  UIADD3 UR5, UPT, UPT, UR5, -UR7, URZ ;  /* 0x8000000705057290 */ /* 0x008fe2000fffe0ff */
[----:B--2---:R-:W-:-:S06]  /*00e0*/  IABS R3, R2 ;  /* 0x0000000200037213 */ /* 0x004fcc0000000000 */
[----:B------:R-:W1:Y:S08]  /*00f0*/  I2F.RP R7, R3 ;  /* 0x0000000300077306 */ /* 0x000e700000209400 */
[----:B0-----:R-:W0:Y:S08]  /*0100*/  MUFU.RCP R6, R6 ;  /* 0x0000000600067308 */ /* 0x001e300000001000 */
[----:B-1----:R-:W1:Y:S01]  /*0110*/  MUFU.RCP R7, R7 ;  /* 0x0000000700077308 */ /* 0x002e620000001000 */
[----:B0-----:R-:W-:Y:S01]  /*0120*/  IADD3 R10, PT, PT, R6, 0xffffffe, RZ ;  /* 0x0ffffffe060a7810 */ /* 0x001fe20007ffe0ff */
[----:B-----5:R-:W-:-:S06]  /*0130*/  IMAD.U32 R6, RZ, RZ, UR8 ;  /* 0x00000008ff067e24 */ /* 0x020fcc000f8e00ff */
[----:B------:R0:W2:Y:S01]  /*0140*/  F2I.FTZ.U32.TRUNC.NTZ R11, R10 ;  /* 0x0000000a000b7305 */ /* 0x0000a2000021f000 */
[----:B------:R-:W-:Y:S01]  /*0150*/  LEA R13, R6, UR5, 0x1 ;  /* 0x00000005060d7c11 */ /* 0x000fe2000f8e08ff */
[----:B------:R-:W3:Y:S01]  /*0160*/  LDCU UR5, c[0x0][0x3a4] ;  /* 0x00007480ff0577ac */ /* 0x000ee20008000800 */
[----:B-1----:R-:W-:Y:S01]  /*0170*/  VIADD R8, R7, 0xffffffe ;  /* 0x0ffffffe07087836 */ /* 0x002fe20000000000 */
[----:B----4-:R-:W-:Y:S01]  /*0180*/  LEA R7, R5, UR4, 0x1 ;  /* 0x0000000405077c11 */ /* 0x010fe2000f8e08ff */
[----:B------:R-:W1:Y:S01]  /*0190*/  S2UR UR4, SR_CTAID.X ;  /* 0x00000000000479c3 */ /* 0x000e620000002500 */
[----:B------:R-:W-:Y:S02]  /*01a0*/  IABS R14, R13 ;  /* 0x0000000d000e7213 */ /* 0x000fe40000000000 */
[----:B------:R4:W5:Y:S01]  /*01b0*/  F2I.FTZ.U32.TRUNC.NTZ R9, R8 ;  /* 0x0000000800097305 */ /* 0x000962000021f000 */
[----:B0-----:R-:W-:Y:S01]  /*01c0*/  IMAD.MOV.U32 R10, RZ, RZ, RZ ;  /* 0x000000ffff0a7224 */ /* 0x001fe200078e00ff */
[----:B------:R-:W-:-:S02]  /*01d0*/  LOP3.LUT R13, R13, R2, RZ, 0x3c, !PT ;  /* 0x000000020d0d7212 */ /* 0x000fc400078e3cff */
[----:B--2---:R-:W-:Y:S02]  /*01e0*/  IADD3 R15, PT, PT, RZ, -R11, RZ ;  /* 0x8000000bff0f7210 */ /* 0x004fe40007ffe0ff */
[----:B----4-:R-:W-:-:S03]  /*01f0*/  IABS R8, R7 ;  /* 0x0000000700087213 */ /* 0x010fc60000000000 */
[----:B------:R-:W-:Y:S01]  /*0200*/  IMAD R15, R15, R4, RZ ;  /* 0x000000040f0f7224 */ /* 0x000fe200078e02ff */
[----:B-----5:R-:W-:-:S03]  /*0210*/  IADD3 R12, PT, PT, RZ, -R9, RZ ;  /* 0x80000009ff0c7210 */ /* 0x020fc60007ffe0ff */
[----:B------:R-:W-:Y:S01]  /*0220*/  IMAD.HI.U32 R10, R11, R15, R10 ;  /* 0x0000000f0b0a7227 */ /* 0x000fe200078e000a */
[----:B------:R-:W-:-:S03]  /*0230*/  MOV R11, R8 ;  /* 0x00000008000b7202 */ /* 0x000fc60000000f00 */
[----:B------:R-:W-:Y:S02]  /*0240*/  IMAD R15, R12, R3, RZ ;  /* 0x000000030c0f7224 */ /* 0x000fe400078e02ff */
[----:B------:R-:W-:Y:S02]  /*0250*/  IMAD.MOV.U32 R8, RZ, RZ, RZ ;  /* 0x000000ffff087224 */ /* 0x000fe400078e00ff */
[----:B------:R-:W-:-:S04]  /*0260*/  IMAD.HI.U32 R10, R10, R11, RZ ;  /* 0x0000000b0a0a7227 */ /* 0x000fc800078e00ff */
[----:B------:R-:W-:Y:S01]  /*0270*/  IMAD.HI.U32 R8, R9, R15, R8 ;  /* 0x0000000f09087227 */ /* 0x000fe200078e0008 */
[----:B------:R-:W-:-:S05]  /*0280*/  IADD3 R9, PT, PT, -R10, RZ, RZ ;  /* 0x000000ff0a097210 */ /* 0x000fca0007ffe1ff */
[----:B------:R-:W-:-:S04]  /*0290*/  IMAD.HI.U32 R12, R8, R14, RZ ;  /* 0x0000000e080c7227 */ /* 0x000fc800078e00ff */
[----:B------:R-:W-:Y:S02]  /*02a0*/  IMAD.MOV R8, RZ, RZ, -R12 ;  /* 0x000000ffff087224 */ /* 0x000fe400078e0a0c */
[C---:B------:R-:W-:Y:S02]  /*02b0*/  IMAD R9, R4.reuse, R9, R11 ;  /* 0x0000000904097224 */ /* 0x040fe400078e020b */
[----:B------:R-:W-:Y:S01]  /*02c0*/  IMAD R14, R3, R8, R14 ;  /* 0x00000008030e7224 */ /* 0x000fe200078e020e */
[----:B------:R-:W-:Y:S01]  /*02d0*/  LOP3.LUT R8, R7, R0, RZ, 0x3c, !PT ;  /* 0x0000000007087212 */ /* 0x000fe200078e3cff */
[----:B------:R-:W1:Y:S01]  /*02e0*/  S2R R11, SR_TID.X ;  /* 0x00000000000b7919 */ /* 0x000e620000002100 */
[----:B------:R-:W-:Y:S01]  /*02f0*/  ISETP.GT.U32.AND P0, PT, R4, R9, PT ;  /* 0x000000090400720c */ /* 0x000fe20003f04070 */
[----:B------:R-:W3:Y:S01]  /*0300*/  LDC R7, c[0x0][0x3a8] ;  /* 0x0000ea00ff077b82 */ /* 0x000ee20000000800 */
[----:B------:R-:W-:Y:S02]  /*0310*/  ISETP.GT.U32.AND P4, PT, R3, R14, PT ;  /* 0x0000000e0300720c */ /* 0x000fe40003f84070 */
[----:B------:R-:W-:-:S09]  /*0320*/  ISETP.GE.AND P2, PT, R8, RZ, PT ;  /* 0x000000ff0800720c */ /* 0x000fd20003f46270 */
[-C--:B------:R-:W-:Y:S02]  /*0330*/  @!P0 IADD3 R9, PT, PT, R9, -R4.reuse, RZ ;  /* 0x8000000409098210 */ /* 0x080fe40007ffe0ff */
[----:B------:R-:W-:Y:S01]  /*0340*/  @!P4 IMAD.IADD R14, R14, 0x1, -R3 ;  /* 0x000000010e0ec824 */ /* 0x000fe200078e0a03 */
[----:B------:R-:W-:Y:S02]  /*0350*/  @!P0 IADD3 R10, PT, PT, R10, 0x1, RZ ;  /* 0x000000010a0a8810 */ /* 0x000fe40007ffe0ff */
[----:B------:R-:W-:Y:S02]  /*0360*/  ISETP.GE.U32.AND P5, PT, R9, R4, PT ;  /* 0x000000040900720c */ /* 0x000fe40003fa6070 */
[----:B------:R-:W1:Y:S01]  /*0370*/  LDC R4, c[0x0][0x360] ;  /* 0x0000d800ff047b82 */ /* 0x000e620000000800 */
[----:B------:R-:W-:Y:S02]  /*0380*/  ISETP.GE.U32.AND P3, PT, R14, R3, PT ;  /* 0x000000030e00720c */ /* 0x000fe40003f66070 */
[----:B------:R-:W-:-:S02]  /*0390*/  ISETP.GE.AND P0, PT, R13, RZ, PT ;  /* 0x000000ff0d00720c */ /* 0x000fc40003f06270 */
[----:B------:R-:W-:Y:S02]  /*03a0*/  @!P4 IADD3 R12, PT, PT, R12, 0x1, RZ ;  /* 0x000000010c0cc810 */ /* 0x000fe40007ffe0ff */
[----:B------:R-:W-:-:S04]  /*03b0*/  ISETP.NE.AND P4, PT, R2, RZ, PT ;  /* 0x000000ff0200720c */ /* 0x000fc80003f85270 */
[----:B------:R-:W-:-:S03]  /*03c0*/  @P5 VIADD R10, R10, 0x1 ;  /* 0x000000010a0a5836 */ /* 0x000fc60000000000 */
[----:B------:R-:W-:Y:S02]  /*03d0*/  @P3 VIADD R12, R12, 0x1 ;  /* 0x000000010c0c3836 */ /* 0x000fe40000000000 */
[----:B------:R-:W-:Y:S02]  /*03e0*/  @!P2 IADD3 R10, PT, PT, -R10, RZ, RZ ;  /* 0x000000ff0a0aa210 */ /* 0x000fe40007ffe1ff */
[----:B------:R-:W-:Y:S01]  /*03f0*/  @!P1 LOP3.LUT R10, RZ, R0, RZ, 0x33, !PT ;  /* 0x00000000ff0a9212 */ /* 0x000fe200078e33ff */
[----:B---3--:R-:W-:Y:S02]  /*0400*/  IMAD R0, R7, UR5, RZ ;  /* 0x0000000507007c24 */ /* 0x008fe4000f8e02ff */
[----:B------:R-:W-:Y:S01]  /*0410*/  @!P0 IMAD.MOV R12, RZ, RZ, -R12 ;  /* 0x000000ffff0c8224 */ /* 0x000fe200078e0a0c */
[----:B------:R-:W-:Y:S01]  /*0420*/  @!P4 LOP3.LUT R12, RZ, R2, RZ, 0x33, !PT ;  /* 0x00000002ff0cc212 */ /* 0x000fe200078e33ff */
[----:B------:R-:W-:Y:S02]  /*0430*/  IMAD R3, R10, R0, R0 ;  /* 0x000000000a037224 */ /* 0x000fe400078e0200 */
[----:B-1----:R-:W-:-:S02]  /*0440*/  IMAD R0, R4, UR4, R11 ;  /* 0x0000000404007c24 */ /* 0x002fc4000f8e020b */
[----:B------:R-:W-:-:S05]  /*0450*/  IMAD R3, R12, R3, R3 ;  /* 0x000000030c037224 */ /* 0x000fca00078e0203 */
[----:B------:R-:W-:-:S13]  /*0460*/  ISETP.GE.AND P0, PT, R0, R3, PT ;  /* 0x000000030000720c */ /* 0x000fda0003f06270 */
[----:B------:R-:W-:Y:S05]  /*0470*/  @P0 EXIT ;  /* 0x000000000000094d */ /* 0x000fea0003800000 */
[----:B------:R-:W-:Y:S01]  /*0480*/  IADD3 R14, PT, PT, R10, 0x1, RZ ;  /* 0x000000010a0e7810 */ /* 0x000fe20007ffe0ff */
[----:B------:R-:W-:Y:S01]  /*0490*/  VIADD R17, R12, 0x1 ;  /* 0x000000010c117836 */ /* 0x000fe20000000000 */
[----:B------:R-:W-:Y:S01]  /*04a0*/  IABS R10, R7 ;  /* 0x00000007000a7213 */ /* 0x000fe20000000000 */
[----:B------:R-:W0:Y:S01]  /*04b0*/  LDCU UR4, c[0x0][0x3a0] ;  /* 0x00007400ff0477ac */ /* 0x000e220008000800 */
[-C--:B------:R-:W-:Y:S01]  /*04c0*/  IABS R13, R14.reuse ;  /* 0x0000000e000d7213 */ /* 0x080fe20000000000 */
[-C--:B------:R-:W-:Y:S01]  /*04d0*/  IMAD R12, R14, R17.reuse, RZ ;  /* 0x000000110e0c7224 */ /* 0x080fe200078e02ff */
[----:B------:R-:W-:Y:S01]  /*04e0*/  I2F.RP R20, R10 ;  /* 0x0000000a00147306 */ /* 0x000fe20000209400 */
[----:B------:R-:W-:Y:S01]  /*04f0*/  IABS R22, R14 ;  /* 0x0000000e00167213 */ /* 0x000fe20000000000 */
[----:B------:R-:W1:Y:S01]  /*0500*/  LDCU.64 UR12, c[0x0][0x358] ;  /* 0x00006b00ff0c77ac */ /* 0x000e620008000a00 */
[-C--:B------:R-:W-:Y:S01]  /*0510*/  IABS R18, R17.reuse ;  /* 0x0000001100127213 */ /* 0x080fe20000000000 */
[----:B------:R-:W-:Y:S01]  /*0520*/  BSSY.RECONVERGENT B0, `(.L_x_0) ;  /* 0x00000ee000007945 */ /* 0x000fe20003800200 */
[----:B------:R-:W-:Y:S01]  /*0530*/  IABS R19, R12 ;  /* 0x0000000c00137213 */ /* 0x000fe20000000000 */
[----:B------:R-:W2:Y:S01]  /*0540*/  LDCU UR8, c[0x0][0x3a0] ;  /* 0x00007400ff0877ac */ /* 0x000ea20008000800 */
[----:B------:R-:W-:Y:S01]  /*0550*/  IABS R24, R17 ;  /* 0x0000001100187213 */ /* 0x000fe20000000000 */
[----:B------:R-:W3:Y:S01]  /*0560*/  I2F.RP R15, R13 ;  /* 0x0000000d000f7306 */ /* 0x000ee20000209400 */
[----:B------:R-:W4:Y:S01]  /*0570*/  LDCU UR5, c[0x0][0x3b4] ;  /* 0x00007680ff0577ac */ /* 0x000f220008000800 */
[----:B------:R-:W0:Y:S06]  /*0580*/  LDCU UR9, c[0x0][0x3b8] ;  /* 0x00007700ff0977ac */ /* 0x000e2c0008000800 */
[----:B------:R-:W5:Y:S08]  /*0590*/  I2F.RP R16, R19 ;  /* 0x0000001300107306 */ /* 0x000f700000209400 */
[----:B---3--:R-:W3:Y:S08]  /*05a0*/  MUFU.RCP R15, R15 ;  /* 0x0000000f000f7308 */ /* 0x008ef00000001000 */
[----:B-----5:R-:W5:Y:S08]  /*05b0*/  MUFU.RCP R16, R16 ;  /* 0x0000001000107308 */ /* 0x020f700000001000 */
[----:B------:R-:W-:Y:S01]  /*05c0*/  MUFU.RCP R20, R20 ;  /* 0x0000001400147308 */ /* 0x000fe20000001000 */
[----:B---3--:R-:W-:Y:S01]  /*05d0*/  VIADD R2, R15, 0xffffffe ;  /* 0x0ffffffe0f027836 */ /* 0x008fe20000000000 */
[----:B------:R-:W-:-:S06]  /*05e0*/  IABS R15, R0 ;  /* 0x00000000000f7213 */ /* 0x000fcc0000000000 */
[----:B------:R-:W3:Y:S01]  /*05f0*/  F2I.FTZ.U32.TRUNC.NTZ R3, R2 ;  /* 0x0000000200037305 */ /* 0x000ee2000021f000 */
[----:B-----5:R-:W-:-:S07]  /*0600*/  IADD3 R9, PT, PT, R16, 0xffffffe, RZ ;  /* 0x0ffffffe10097810 */ /* 0x020fce0007ffe0ff */
[----:B------:R-:W5:Y:S01]  /*0610*/  F2I.FTZ.U32.TRUNC.NTZ R9, R9 ;  /* 0x0000000900097305 */ /* 0x000f62000021f000 */
[----:B---3--:R-:W-:Y:S01]  /*0620*/  IMAD.MOV R2, RZ, RZ, -R3 ;  /* 0x000000ffff027224 */ /* 0x008fe200078e0a03 */
[----:B-----5:R-:W-:-:S05]  /*0630*/  IADD3 R8, PT, PT, RZ, -R9, RZ ;  /* 0x80000009ff087210 */ /* 0x020fca0007ffe0ff */
[----:B------:R-:W-:Y:S02]  /*0640*/  IMAD R21, R8, R19, RZ ;  /* 0x0000001308157224 */ /* 0x000fe400078e02ff */
[----:B------:R-:W-:-:S05]  /*0650*/  HFMA2 R8, -RZ, RZ, 0, 0 ;  /* 0x00000000ff087431 */ /* 0x000fca00000001ff */
[----:B------:R-:W-:Y:S01]  /*0660*/  IMAD.HI.U32 R8, R9, R21, R8 ;  /* 0x0000001509087227 */ /* 0x000fe200078e0008 */
[----:B------:R-:W-:-:S03]  /*0670*/  IABS R9, R12 ;  /* 0x0000000c00097213 */ /* 0x000fc60000000000 */
[----:B------:R-:W-:Y:S01]  /*0680*/  IMAD R21, R2, R13, RZ ;  /* 0x0000000d02157224 */ /* 0x000fe200078e02ff */
[----:B------:R-:W-:Y:S01]  /*0690*/  MOV R2, RZ ;  /* 0x000000ff00027202 */ /* 0x000fe20000000f00 */
[----:B------:R-:W-:Y:S02]  /*06a0*/  IMAD.MOV R23, RZ, RZ, -R9 ;  /* 0x000000ffff177224 */ /* 0x000fe400078e0a09 */
[----:B------:R-:W3:Y:S02]  /*06b0*/  I2F.RP R9, R18 ;  /* 0x0000001200097306 */ /* 0x000ee40000209400 */
[----:B------:R-:W-:Y:S01]  /*06c0*/  IMAD.HI.U32 R16, R3, R21, R2 ;  /* 0x0000001503107227 */ /* 0x000fe200078e0002 */
[----:B------:R-:W-:-:S03]  /*06d0*/  LOP3.LUT R21, R0, R12, RZ, 0x3c, !PT ;  /* 0x0000000c00157212 */ /* 0x000fc600078e3cff */
[----:B------:R-:W-:Y:S01]  /*06e0*/  IMAD.MOV R3, RZ, RZ, -R22 ;  /* 0x000000ffff037224 */ /* 0x000fe200078e0a16 */
[----:B------:R-:W-:Y:S01]  /*06f0*/  MOV R22, R23 ;  /* 0x0000001700167202 */ /* 0x000fe20000000f00 */
[----:B------:R-:W-:Y:S01]  /*0700*/  IMAD.HI.U32 R2, R8, R15, RZ ;  /* 0x0000000f08027227 */ /* 0x000fe200078e00ff */
[----:B------:R-:W-:-:S03]  /*0710*/  ISETP.GE.AND P2, PT, R21, RZ, PT ;  /* 0x000000ff1500720c */ /* 0x000fc60003f46270 */
[----:B------:R-:W-:Y:S01]  /*0720*/  IMAD.HI.U32 R8, R16, R15, RZ ;  /* 0x0000000f10087227 */ /* 0x000fe200078e00ff */
[----:B---3--:R-:W3:Y:S03]  /*0730*/  MUFU.RCP R9, R9 ;  /* 0x0000000900097308 */ /* 0x008ee60000001000 */
[--C-:B------:R-:W-:Y:S02]  /*0740*/  IMAD R22, R2, R22, R15.reuse ;  /* 0x0000001602167224 */ /* 0x100fe400078e020f */
[----:B------:R-:W-:Y:S02]  /*0750*/  IMAD R16, R8, R3, R15 ;  /* 0x0000000308107224 */ /* 0x000fe400078e020f */
[----:B------:R-:W-:Y:S01]  /*0760*/  VIADD R3, R20, 0xffffffe ;  /* 0x0ffffffe14037836 */ /* 0x000fe20000000000 */
[----:B------:R-:W-:Y:S02]  /*0770*/  ISETP.GT.U32.AND P0, PT, R19, R22, PT ;  /* 0x000000161300720c */ /* 0x000fe40003f04070 */
[----:B------:R-:W-:-:S03]  /*0780*/  ISETP.GT.U32.AND P5, PT, R13, R16, PT ;  /* 0x000000100d00720c */ /* 0x000fc60003fa4070 */
[----:B------:R-:W5:Y:S01]  /*0790*/  F2I.FTZ.U32.TRUNC.NTZ R3, R3 ;  /* 0x0000000300037305 */ /* 0x000f62000021f000 */
[----:B---3--:R-:W-:-:S07]  /*07a0*/  IADD3 R20, PT, PT, R9, 0xffffffe, RZ ;  /* 0x0ffffffe09147810 */ /* 0x008fce0007ffe0ff */
[-C--:B------:R-:W-:Y:S01]  /*07b0*/  @!P0 IADD3 R22, PT, PT, R22, -R19.reuse, RZ ;  /* 0x8000001316168210 */ /* 0x080fe20007ffe0ff */
[----:B------:R-:W-:Y:S01]  /*07c0*/  @!P0 VIADD R2, R2, 0x1 ;  /* 0x0000000102028836 */ /* 0x000fe20000000000 */
[----:B------:R-:W3:Y:S01]  /*07d0*/  F2I.FTZ.U32.TRUNC.NTZ R9, R20 ;  /* 0x0000001400097305 */ /* 0x000ee2000021f000 */
[----:B------:R-:W-:Y:S01]  /*07e0*/  @!P5 IMAD.IADD R16, R16, 0x1, -R13 ;  /* 0x000000011010d824 */ /* 0x000fe200078e0a0d */
[----:B------:R-:W-:Y:S02]  /*07f0*/  ISETP.GE.U32.AND P4, PT, R22, R19, PT ;  /* 0x000000131600720c */ /* 0x000fe40003f86070 */
[----:B------:R-:W-:Y:S02]  /*0800*/  LOP3.LUT R19, R0, R14, RZ, 0x3c, !PT ;  /* 0x0000000e00137212 */ /* 0x000fe400078e3cff */
[----:B------:R-:W-:Y:S02]  /*0810*/  ISETP.GE.U32.AND P3, PT, R16, R13, PT ;  /* 0x0000000d1000720c */ /* 0x000fe40003f66070 */
[----:B------:R-:W-:-:S02]  /*0820*/  ISETP.GE.AND P1, PT, R19, RZ, PT ;  /* 0x000000ff1300720c */ /* 0x000fc40003f26270 */
[----:B------:R-:W-:Y:S02]  /*0830*/  @!P5 IADD3 R8, PT, PT, R8, 0x1, RZ ;  /* 0x000000010808d810 */ /* 0x000fe40007ffe0ff */
[----:B------:R-:W-:Y:S02]  /*0840*/  ISETP.NE.AND P5, PT, R12, RZ, PT ;  /* 0x000000ff0c00720c */ /* 0x000fe40003fa5270 */
[----:B-----5:R-:W-:Y:S01]  /*0850*/  IADD3 R21, PT, PT, RZ, -R3, RZ ;  /* 0x80000003ff157210 */ /* 0x020fe20007ffe0ff */
[----:B------:R-:W-:Y:S01]  /*0860*/  @P4 VIADD R2, R2, 0x1 ;  /* 0x0000000102024836 */ /* 0x000fe20000000000 */
[----:B------:R-:W-:Y:S01]  /*0870*/  ISETP.NE.AND P0, PT, R14, RZ, PT ;  /* 0x000000ff0e00720c */ /* 0x000fe20003f05270 */
[----:B---3--:R-:W-:Y:S01]  /*0880*/  IMAD.MOV R23, RZ, RZ, -R9 ;  /* 0x000000ffff177224 */ /* 0x008fe200078e0a09 */
[----:B------:R-:W-:Y:S01]  /*0890*/  LOP3.LUT R14, RZ, R14, RZ, 0x33, !PT ;  /* 0x0000000eff0e7212 */ /* 0x000fe200078e33ff */
[----:B------:R-:W-:Y:S01]  /*08a0*/  @P3 VIADD R8, R8, 0x1 ;  /* 0x0000000108083836 */ /* 0x000fe20000000000 */
[----:B------:R-:W-:Y:S01]  /*08b0*/  MOV R19, R2 ;  /* 0x0000000200137202 */ /* 0x000fe20000000f00 */
[----:B------:R-:W-:-:S02]  /*08c0*/  IMAD.MOV.U32 R2, RZ, RZ, RZ ;  /* 0x000000ffff027224 */ /* 0x000fc400078e00ff */
[----:B------:R-:W-:Y:S01]  /*08d0*/  IMAD R21, R21, R10, RZ ;  /* 0x0000000a15157224 */ /* 0x000fe200078e02ff */
[----:B------:R-:W-:Y:S02]  /*08e0*/  @!P1 IADD3 R8, PT, PT, -R8, RZ, RZ ;  /* 0x000000ff08089210 */ /* 0x000fe40007ffe1ff */
[----:B------:R-:W-:Y:S01]  /*08f0*/  @!P2 IADD3 R19, PT, PT, -R19, RZ, RZ ;  /* 0x000000ff1313a210 */ /* 0x000fe20007ffe1ff */
[----:B------:R-:W-:Y:S01]  /*0900*/  IMAD.HI.U32 R20, R3, R21, R2 ;  /* 0x0000001503147227 */ /* 0x000fe200078e0002 */
[----:B------:R-:W-:Y:S02]  /*0910*/  @!P5 LOP3.LUT R19, RZ, R12, RZ, 0x33, !PT ;  /* 0x0000000cff13d212 */ /* 0x000fe400078e33ff */
[----:B------:R-:W-:Y:S01]  /*0920*/  SEL R2, R14, R8, !P0 ;  /* 0x000000080e027207 */ /* 0x000fe20004000000 */
[----:B------:R-:W-:Y:S01]  /*0930*/  IMAD R21, R23, R18, RZ ;  /* 0x0000001217157224 */ /* 0x000fe200078e02ff */
[----:B------:R-:W-:Y:S01]  /*0940*/  IABS R3, R19 ;  /* 0x0000001300037213 */ /* 0x000fe20000000000 */
[----:B------:R-:W-:Y:S01]  /*0950*/  IMAD.MOV.U32 R8, RZ, RZ, RZ ;  /* 0x000000ffff087224 */ /* 0x000fe200078e00ff */
[----:B------:R-:W-:-:S03]  /*0960*/  IABS R22, R2 ;  /* 0x0000000200167213 */ /* 0x000fc60000000000 */
[----:B------:R-:W-:Y:S01]  /*0970*/  IMAD.HI.U32 R8, R9, R21, R8 ;  /* 0x0000001509087227 */ /* 0x000fe200078e0008 */
[----:B------:R-:W-:-:S03]  /*0980*/  IADD3 R9, PT, PT, RZ, -R24, RZ ;  /* 0x80000018ff097210 */ /* 0x000fc60007ffe0ff */
[----:B------:R-:W-:-:S04]  /*0990*/  IMAD.HI.U32 R20, R20, R3, RZ ;  /* 0x0000000314147227 */ /* 0x000fc800078e00ff */
[----:B------:R-:W-:Y:S01]  /*09a0*/  IMAD.MOV.U32 R21, RZ, RZ, R22 ;  /* 0x000000ffff157224 */ /* 0x000fe200078e0016 */
[----:B------:R-:W-:-:S03]  /*09b0*/  IADD3 R20, PT, PT, -R20, RZ, RZ ;  /* 0x000000ff14147210 */ /* 0x000fc60007ffe1ff */
[----:B------:R-:W-:-:S04]  /*09c0*/  IMAD.HI.U32 R8, R8, R21, RZ ;  /* 0x0000001508087227 */ /* 0x000fc800078e00ff */
[----:B------:R-:W-:Y:S02]  /*09d0*/  IMAD R21, R8, R9, R21 ;  /* 0x0000000908157224 */ /* 0x000fe400078e0215 */
[----:B------:R-:W-:Y:S02]  /*09e0*/  IMAD R8, R10, R20, R3 ;  /* 0x000000140a087224 */ /* 0x000fe400078e0203 */
[----:B------:R-:W-:Y:S01]  /*09f0*/  IMAD.MOV.U32 R9, RZ, RZ, R11 ;  /* 0x000000ffff097224 */ /* 0x000fe200078e000b */
[----:B------:R-:W-:Y:S02]  /*0a00*/  ISETP.GT.U32.AND P1, PT, R18, R21, PT ;  /* 0x000000151200720c */ /* 0x000fe40003f24070 */
[----:B------:R-:W-:-:S11]  /*0a10*/  ISETP.GT.U32.AND P2, PT, R10, R8, PT ;  /* 0x000000080a00720c */ /* 0x000fd60003f44070 */
[----:B------:R-:W-:Y:S01]  /*0a20*/  @!P1 IMAD.IADD R21, R21, 0x1, -R18 ;  /* 0x0000000115159824 */ /* 0x000fe200078e0a12 */
[----:B------:R-:W-:Y:S02]  /*0a30*/  ISETP.GE.AND P1, PT, R2, RZ, PT ;  /* 0x000000ff0200720c */ /* 0x000fe40003f26270 */
[----:B------:R-:W-:Y:S02]  /*0a40*/  @!P2 IADD3 R8, PT, PT, R8, -R10, RZ ;  /* 0x8000000a0808a210 */ /* 0x000fe40007ffe0ff */
[----:B------:R-:W-:Y:S01]  /*0a50*/  LEA R2, R5, UR6, 0x1 ;  /* 0x0000000605027c11 */ /* 0x000fe2000f8e08ff */
[----:B------:R-:W3:Y:S01]  /*0a60*/  LDCU UR6, c[0x0][0x3bc] ;  /* 0x00007780ff0677ac */ /* 0x000ee20008000800 */
[----:B------:R-:W-:Y:S02]  /*0a70*/  ISETP.GT.U32.AND P4, PT, R10, R8, PT ;  /* 0x000000080a00720c */ /* 0x000fe40003f84070 */
[----:B------:R-:W-:Y:S02]  /*0a80*/  LEA R5, R6, UR7, 0x1 ;  /* 0x0000000706057c11 */ /* 0x000fe4000f8e08ff */
[----:B------:R-:W-:-:S02]  /*0a90*/  ISETP.GT.U32.AND P3, PT, R18, R21, PT ;  /* 0x000000151200720c */ /* 0x000fc40003f64070 */
[----:B------:R-:W-:Y:S01]  /*0aa0*/  ISETP.GE.AND P2, PT, R19, RZ, PT ;  /* 0x000000ff1300720c */ /* 0x000fe20003f46270 */
[----:B------:R-:W-:-:S06]  /*0ab0*/  IMAD R3, R2, R5, RZ ;  /* 0x0000000502037224 */ /* 0x000fcc00078e02ff */
[----:B------:R-:W-:Y:S01]  /*0ac0*/  @!P4 IADD3 R8, PT, PT, R8, -R10, RZ ;  /* 0x8000000a0808c210 */ /* 0x000fe20007ffe0ff */
[----:B0-----:R-:W-:Y:S01]  /*0ad0*/  IMAD R10, R3, UR4, RZ ;  /* 0x00000004030a7c24 */ /* 0x001fe2000f8e02ff */
[----:B------:R-:W-:Y:S01]  /*0ae0*/  ISETP.NE.AND P4, PT, R7, RZ, PT ;  /* 0x000000ff0700720c */ /* 0x000fe20003f85270 */
[----:B------:R-:W0:Y:S01]  /*0af0*/  LDCU UR4, c[0x0][0x3c0] ;  /* 0x00007800ff0477ac */ /* 0x000e220008000800 */
[----:B------:R-:W-:Y:S01]  /*0b00*/  @!P3 IMAD.IADD R21, R21, 0x1, -R18 ;  /* 0x000000011515b824 */ /* 0x000fe200078e0a12 */
[----:B------:R-:W-:Y:S02]  /*0b10*/  ISETP.NE.AND P3, PT, R17, RZ, PT ;  /* 0x000000ff1100720c */ /* 0x000fe40003f65270 */
[----:B------:R-:W-:Y:S02]  /*0b20*/  ISETP.GE.AND P5, PT, R9, R10, PT ;  /* 0x0000000a0900720c */ /* 0x000fe40003fa6270 */
[----:B------:R-:W-:Y:S02]  /*0b30*/  MOV R11, R21 ;  /* 0x00000015000b7202 */ /* 0x000fe40000000f00 */
[----:B------:R-:W-:-:S03]  /*0b40*/  @!P2 IADD3 R8, PT, PT, -R8, RZ, RZ ;  /* 0x000000ff0808a210 */ /* 0x000fc60007ffe1ff */
[----:B------:R-:W-:Y:S01]  /*0b50*/  @!P1 IMAD.MOV R11, RZ, RZ, -R11 ;  /* 0x000000ffff0b9224 */ /* 0x000fe200078e0a0b */
[----:B------:R-:W-:-:S03]  /*0b60*/  @!P4 LOP3.LUT R8, RZ, R7, RZ, 0x33, !PT ;  /* 0x00000007ff08c212 */ /* 0x000fc600078e33ff */
[----:B------:R-:W-:Y:S01]  /*0b70*/  @!P3 LOP3.LUT R11, RZ, R17, RZ, 0x33, !PT ;  /* 0x00000011ff0bb212 */ /* 0x000fe200078e33ff */
[----:B------:R-:W-:Y:S01]  /*0b80*/  IMAD R17, R12, R7, RZ ;  /* 0x000000070c117224 */ /* 0x000fe200078e02ff */
[----:B-1234-:R-:W-:Y:S06]  /*0b90*/  @P5 BRA `(.L_x_1) ;  /* 0x0000000800185947 */ /* 0x01efec0003800000 */
[-C--:B------:R-:W-:Y:S02]  /*0ba0*/  IABS R18, R17.reuse ;  /* 0x0000001100127213 */ /* 0x080fe40000000000 */
[----:B------:R-:W-:Y:S02]  /*0bb0*/  IABS R12, R2 ;  /* 0x00000002000c7213 */ /* 0x000fe40000000000 */
[----:B------:R-:W1:Y:S01]  /*0bc0*/  I2F.RP R19, R18 ;  /* 0x0000001200137306 */ /* 0x000e620000209400 */
[----:B------:R-:W-:Y:S02]  /*0bd0*/  IABS R20, R17 ;  /* 0x0000001100147213 */ /* 0x000fe40000000000 */
[-C--:B------:R-:W-:Y:S02]  /*0be0*/  ISETP.GT.U32.AND P4, PT, R13, R16.reuse, PT ;  /* 0x000000100d00720c */ /* 0x080fe40003f84070 */
[----:B------:R-:W-:Y:S01]  /*0bf0*/  ISETP.GE.AND P2, PT, R0, RZ, PT ;  /* 0x000000ff0000720c */ /* 0x000fe20003f46270 */
[----:B------:R-:W-:Y:S01]  /*0c00*/  IMAD.MOV R22, RZ, RZ, -R20 ;  /* 0x000000ffff167224 */ /* 0x000fe200078e0a14 */
[----:B------:R-:W-:Y:S01]  /*0c10*/  IADD3 R13, PT, PT, R16, -R13, RZ ;  /* 0x8000000d100d7210 */ /* 0x000fe20007ffe0ff */
[----:B------:R-:W2:Y:S08]  /*0c20*/  I2F.RP R21, R12 ;  /* 0x0000000c00157306 */ /* 0x000eb00000209400 */
[----:B-1----:R-:W1:Y:S08]  /*0c30*/  MUFU.RCP R19, R19 ;  /* 0x0000001300137308 */ /* 0x002e700000001000 */
[----:B--2---:R-:W-:Y:S01]  /*0c40*/  MUFU.RCP R21, R21 ;  /* 0x0000001500157308 */ /* 0x004fe20000001000 */
[----:B-1----:R-:W-:Y:S01]  /*0c50*/  VIADD R6, R19, 0xffffffe ;  /* 0x0ffffffe13067836 */ /* 0x002fe20000000000 */
[----:B------:R-:W-:-:S02]  /*0c60*/  SEL R19, R13, R16, !P4 ;  /* 0x000000100d137207 */ /* 0x000fc40006000000 */
[----:B------:R-:W-:-:S04]  /*0c70*/  ISETP.NE.AND P4, PT, R17, RZ, PT ;  /* 0x000000ff1100720c */ /* 0x000fc80003f85270 */
[----:B------:R1:W2:Y:S01]  /*0c80*/  F2I.FTZ.U32.TRUNC.NTZ R7, R6 ;  /* 0x0000000600077305 */ /* 0x0002a2000021f000 */
[----:B------:R-:W-:-:S05]  /*0c90*/  @!P2 IMAD.MOV R19, RZ, RZ, -R19 ;  /* 0x000000ffff13a224 */ /* 0x000fca00078e0a13 */
[----:B------:R-:W-:Y:S02]  /*0ca0*/  SEL R19, R14, R19, !P0 ;  /* 0x000000130e137207 */ /* 0x000fe40004000000 */
[----:B-1----:R-:W-:Y:S02]  /*0cb0*/  MOV R6, RZ ;  /* 0x000000ff00067202 */ /* 0x002fe40000000f00 */
[----:B--2---:R-:W-:-:S05]  /*0cc0*/  IADD3 R23, PT, PT, RZ, -R7, RZ ;  /* 0x80000007ff177210 */ /* 0x004fca0007ffe0ff */
[----:B------:R-:W-:-:S04]  /*0cd0*/  IMAD R23, R23, R18, RZ ;  /* 0x0000001217177224 */ /* 0x000fc800078e02ff */
[----:B------:R-:W-:Y:S02]  /*0ce0*/  IMAD.HI.U32 R20, R7, R23, R6 ;  /* 0x0000001707147227 */ /* 0x000fe400078e0006 */
[----:B------:R-:W1:Y:S02]  /*0cf0*/  S2R R23, SR_CgaCtaId ;  /* 0x0000000000177919 */ /* 0x000e640000008800 */
[----:B------:R-:W-:Y:S02]  /*0d00*/  IMAD.MOV.U32 R7, RZ, RZ, R22 ;  /* 0x000000ffff077224 */ /* 0x000fe400078e0016 */
[----:B------:R-:W-:-:S04]  /*0d10*/  IMAD.HI.U32 R6, R20, R15, RZ ;  /* 0x0000000f14067227 */ /* 0x000fc800078e00ff */
[----:B------:R-:W-:Y:S01]  /*0d20*/  IMAD R15, R6, R7, R15 ;  /* 0x00000007060f7224 */ /* 0x000fe200078e020f */
[----:B------:R-:W-:-:S04]  /*0d30*/  IADD3 R7, PT, PT, R21, 0xffffffe, RZ ;  /* 0x0ffffffe15077810 */ /* 0x000fc80007ffe0ff */
[----:B------:R-:W-:Y:S02]  /*0d40*/  ISETP.GT.U32.AND P5, PT, R18, R15, PT ;  /* 0x0000000f1200720c */ /* 0x000fe40003fa4070 */
[----:B------:R-:W2:Y:S11]  /*0d50*/  F2I.FTZ.U32.TRUNC.NTZ R7, R7 ;  /* 0x0000000700077305 */ /* 0x000eb6000021f000 */
[----:B------:R-:W-:-:S02]  /*0d60*/  @!P5 IMAD.IADD R15, R15, 0x1, -R18 ;  /* 0x000000010f0fd824 */ /* 0x000fc400078e0a12 */
[----:B------:R-:W-:-:S03]  /*0d70*/  @!P5 VIADD R6, R6, 0x1 ;  /* 0x000000010606d836 */ /* 0x000fc60000000000 */
[----:B------:R-:W-:Y:S02]  /*0d80*/  ISETP.GE.U32.AND P1, PT, R15, R18, PT ;  /* 0x000000120f00720c */ /* 0x000fe40003f26070 */
[----:B------:R-:W-:Y:S02]  /*0d90*/  LOP3.LUT R15, R0, R17, RZ, 0x3c, !PT ;  /* 0x00000011000f7212 */ /* 0x000fe400078e3cff */
[----:B------:R-:W-:Y:S02]  /*0da0*/  MOV R18, 0x400 ;  /* 0x0000040000127802 */ /* 0x000fe40000000f00 */
[----:B------:R-:W-:Y:S02]  /*0db0*/  ISETP.GE.AND P3, PT, R15, RZ, PT ;  /* 0x000000ff0f00720c */ /* 0x000fe40003f66270 */
[----:B--2---:R-:W-:Y:S02]  /*0dc0*/  IADD3 R15, PT, PT, RZ, -R7, RZ ;  /* 0x80000007ff0f7210 */ /* 0x004fe40007ffe0ff */
[----:B-1----:R-:W-:-:S03]  /*0dd0*/  LEA R18, R23, R18, 0x18 ;  /* 0x0000001217127211 */ /* 0x002fc600078ec0ff */
[----:B------:R-:W-:Y:S02]  /*0de0*/  @P1 VIADD R6, R6, 0x1 ;  /* 0x0000000106061836 */ /* 0x000fe40000000000 */
[----:B------:R-:W-:-:S03]  /*0df0*/  IMAD R15, R15, R12, RZ ;  /* 0x0000000c0f0f7224 */ /* 0x000fc600078e02ff */
[----:B------:R-:W-:Y:S01]  /*0e00*/  MOV R13, R6 ;  /* 0x00000006000d7202 */ /* 0x000fe20000000f00 */
[----:B------:R-:W-:-:S03]  /*0e10*/  IMAD.MOV.U32 R6, RZ, RZ, RZ ;  /* 0x000000ffff067224 */ /* 0x000fc600078e00ff */
[----:B------:R-:W-:Y:S01]  /*0e20*/  @!P3 IADD3 R13, PT, PT, -R13, RZ, RZ ;  /* 0x000000ff0d0db210 */ /* 0x000fe20007ffe1ff */
[----:B------:R-:W-:Y:S01]  /*0e30*/  IMAD.HI.U32 R20, R7, R15, R6 ;  /* 0x0000000f07147227 */ /* 0x000fe200078e0006 */
[----:B------:R-:W-:-:S07]  /*0e40*/  @!P4 LOP3.LUT R13, RZ, R17, RZ, 0x33, !PT ;  /* 0x00000011ff0dc212 */ /* 0x000fce00078e33ff */
.L_x_4:
[----:B------:R-:W-:Y:S01]  /*0e50*/  IABS R14, R5 ;  /* 0x00000005000e7213 */ /* 0x000fe20000000000 */
[----:B------:R-:W-:Y:S01]  /*0e60*/  BSSY.RECONVERGENT B1, `(.L_x_2) ;  /* 0x0000054000017945 */ /* 0x000fe20003800200 */
[----:B------:R-:W-:Y:S02]  /*0e70*/  IABS R6, R2 ;  /* 0x0000000200067213 */ /* 0x000fe40000000000 */
[----:B------:R-:W1:Y:S01]  /*0e80*/  I2F.RP R15, R14 ;  /* 0x0000000e000f7306 */ /* 0x000e620000209400 */
[----:B------:R-:W-:Y:S02]  /*0e90*/  IABS R21, R9 ;  /* 0x0000000900157213 */ /* 0x000fe40000000000 */
[----:B------:R-:W-:-:S03]  /*0ea0*/  IADD3 R7, PT, PT, RZ, -R6, RZ ;  /* 0x80000006ff077210 */ /* 0x000fc60007ffe0ff */
[----:B------:R-:W-:-:S04]  /*0eb0*/  IMAD.HI.U32 R16, R20, R21, RZ ;  /* 0x0000001514107227 */ /* 0x000fc800078e00ff */
[----:B------:R-:W-:Y:S01]  /*0ec0*/  IMAD R7, R16, R7, R21 ;  /* 0x0000000710077224 */ /* 0x000fe200078e0215 */
[----:B-1----:R-:W1:Y:S04]  /*0ed0*/  MUFU.RCP R15, R15 ;  /* 0x0000000f000f7308 */ /* 0x002e680000001000 */
[----:B------:R-:W-:-:S13]  /*0ee0*/  ISETP.GT.U32.AND P1, PT, R12, R7, PT ;  /* 0x000000070c00720c */ /* 0x000fda0003f24070 */
[----:B------:R-:W-:Y:S01]  /*0ef0*/  @!P1 IMAD.IADD R7, R7, 0x1, -R6 ;  /* 0x0000000107079824 */ /* 0x000fe200078e0a06 */
[----:B------:R-:W-:Y:S01]  /*0f00*/  LOP3.LUT R6, R9, R2, RZ, 0x3c, !PT ;  /* 0x0000000209067212 */ /* 0x000fe200078e3cff */
[----:B------:R-:W-:Y:S01]  /*0f10*/  @!P1 VIADD R16, R16, 0x1 ;  /* 0x0000000110109836 */ /* 0x000fe20000000000 */
[----:B01----:R-:W-:Y:S02]  /*0f20*/  IADD3 R17, PT, PT, R15, 0xffffffe, RZ ;  /* 0x0ffffffe0f117810 */ /* 0x003fe40007ffe0ff */
[----:B------:R-:W-:Y:S02]  /*0f30*/  ISETP.GE.U32.AND P0, PT, R7, R12, PT ;  /* 0x0000000c0700720c */ /* 0x000fe40003f06070 */
[----:B------:R-:W1:Y:S01]  /*0f40*/  F2I.FTZ.U32.TRUNC.NTZ R7, R17 ;  /* 0x0000001100077305 */ /* 0x000e62000021f000 */
[----:B------:R-:W-:Y:S02]  /*0f50*/  ISETP.GE.AND P2, PT, R6, RZ, PT ;  /* 0x000000ff0600720c */ /* 0x000fe40003f46270 */
[----:B------:R-:W-:-:S02]  /*0f60*/  ISETP.NE.AND P1, PT, R2, RZ, PT ;  /* 0x000000ff0200720c */ /* 0x000fc40003f25270 */
[----:B------:R-:W-:-:S05]  /*0f70*/  IABS R6, R5 ;  /* 0x0000000500067213 */ /* 0x000fca0000000000 */
[----:B------:R-:W-:Y:S01]  /*0f80*/  IMAD.MOV R22, RZ, RZ, -R6 ;  /* 0x000000ffff167224 */ /* 0x000fe200078e0a06 */
[----:B------:R-:W-:Y:S01]  /*0f90*/  @P0 IADD3 R16, PT, PT, R16, 0x1, RZ ;  /* 0x0000000110100810 */ /* 0x000fe20007ffe0ff */
[----:B------:R-:W-:Y:S02]  /*0fa0*/  HFMA2 R6, -RZ, RZ, 0, 0 ;  /* 0x00000000ff067431 */ /* 0x000fe400000001ff */
[----:B-1----:R-:W-:Y:S01]  /*0fb0*/  IMAD.MOV R15, RZ, RZ, -R7 ;  /* 0x000000ffff0f7224 */ /* 0x002fe200078e0a07 */
[----:B------:R-:W-:Y:S02]  /*0fc0*/  @!P2 IADD3 R16, PT, PT, -R16, RZ, RZ ;  /* 0x000000ff1010a210 */ /* 0x000fe40007ffe1ff */
[----:B------:R-:W-:Y:S01]  /*0fd0*/  @!P1 LOP3.LUT R16, RZ, R2, RZ, 0x33, !PT ;  /* 0x00000002ff109212 */ /* 0x000fe200078e33ff */
[----:B------:R-:W-:-:S03]  /*0fe0*/  IMAD R15, R15, R14, RZ ;  /* 0x0000000e0f0f7224 */ /* 0x000fc600078e02ff */
[----:B------:R-:W-:Y:S01]  /*0ff0*/  IABS R17, R16 ;  /* 0x0000001000117213 */ /* 0x000fe20000000000 */
[----:B------:R-:W-:Y:S01]  /*1000*/  IMAD.HI.U32 R6, R7, R15, R6 ;  /* 0x0000000f07067227 */ /* 0x000fe200078e0006 */
[----:B------:R-:W-:Y:S02]  /*1010*/  MOV R15, R22 ;  /* 0x00000016000f7202 */ /* 0x000fe40000000f00 */
[----:B------:R-:W-:Y:S01]  /*1020*/  ISETP.GE.AND P2, PT, R16, RZ, PT ;  /* 0x000000ff1000720c */ /* 0x000fe20003f46270 */
[----:B------:R-:W-:-:S04]  /*1030*/  IMAD.MOV.U32 R7, RZ, RZ, R17 ;  /* 0x000000ffff077224 */ /* 0x000fc800078e0011 */
[----:B------:R-:W-:-:S04]  /*1040*/  IMAD.HI.U32 R6, R6, R7, RZ ;  /* 0x0000000706067227 */ /* 0x000fc800078e00ff */
[----:B------:R-:W-:Y:S02]  /*1050*/  IMAD R7, R6, R15, R7 ;  /* 0x0000000f06077224 */ /* 0x000fe400078e0207 */
[----:B------:R-:W-:-:S03]  /*1060*/  IMAD.U32 R6, RZ, RZ, UR9 ;  /* 0x00000009ff067e24 */ /* 0x000fc6000f8e00ff */
[----:B------:R-:W-:-:S13]  /*1070*/  ISETP.GT.U32.AND P0, PT, R14, R7, PT ;  /* 0x000000070e00720c */ /* 0x000fda0003f04070 */
[----:B------:R-:W-:Y:S01]  /*1080*/  @!P0 IMAD.IADD R7, R7, 0x1, -R14 ;  /* 0x0000000107078824 */ /* 0x000fe200078e0a0e */
[----:B------:R-:W-:-:S04]  /*1090*/  ISETP.NE.AND P0, PT, R5, RZ, PT ;  /* 0x000000ff0500720c */ /* 0x000fc80003f05270 */
[----:B------:R-:W-:-:S13]  /*10a0*/  ISETP.GT.U32.AND P1, PT, R14, R7, PT ;  /* 0x000000070e00720c */ /* 0x000fda0003f24070 */
[----:B------:R-:W-:Y:S02]  /*10b0*/  @!P1 IADD3 R7, PT, PT, R7, -R14, RZ ;  /* 0x8000000e07079210 */ /* 0x000fe40007ffe0ff */
[----:B------:R-:W1:Y:S03]  /*10c0*/  LDC.64 R14, c[0x0][0x398] ;  /* 0x0000e600ff0e7b82 */ /* 0x000e660000000a00 */
[----:B------:R-:W-:Y:S01]  /*10d0*/  IMAD.MOV.U32 R17, RZ, RZ, R7 ;  /* 0x000000ffff117224 */ /* 0x000fe200078e0007 */
[----:B------:R-:W-:-:S04]  /*10e0*/  IADD3 R7, PT, PT, -R16, RZ, RZ ;  /* 0x000000ff10077210 */ /* 0x000fc80007ffe1ff */
[----:B------:R-:W-:Y:S01]  /*10f0*/  @!P2 IADD3 R17, PT, PT, -R17, RZ, RZ ;  /* 0x000000ff1111a210 */ /* 0x000fe20007ffe1ff */
[----:B------:R-:W-:Y:S01]  /*1100*/  IMAD R7, R2, R7, R9 ;  /* 0x0000000702077224 */ /* 0x000fe200078e0209 */
[----:B------:R-:W-:-:S04]  /*1110*/  @!P0 LOP3.LUT R17, RZ, R5, RZ, 0x33, !PT ;  /* 0x00000005ff118212 */ /* 0x000fc800078e33ff */
[----:B------:R-:W-:Y:S02]  /*1120*/  IADD3 R16, PT, PT, R7, -UR5, RZ ;  /* 0x8000000507107c10 */ /* 0x000fe4000fffe0ff */
[----:B------:R-:W-:-:S03]  /*1130*/  IADD3 R22, PT, PT, R17, -R6, RZ ;  /* 0x8000000611167210 */ /* 0x000fc60007ffe0ff */
[----:B------:R-:W-:Y:S02]  /*1140*/  IMAD R7, R19, UR6, R16 ;  /* 0x0000000613077c24 */ /* 0x000fe4000f8e0210 */
[----:B0-----:R-:W-:Y:S02]  /*1150*/  IMAD R22, R11, UR4, R22 ;  /* 0x000000040b167c24 */ /* 0x001fe4000f8e0216 */
[----:B------:R-:W-:Y:S01]  /*1160*/  IMAD.MOV.U32 R16, RZ, RZ, RZ ;  /* 0x000000ffff107224 */ /* 0x000fe200078e00ff */
[C---:B-1----:R-:W-:Y:S02]  /*1170*/  ISETP.GE.AND P0, PT, R7.reuse, R14, PT ;  /* 0x0000000e0700720c */ /* 0x042fe40003f06270 */
[C---:B------:R-:W-:Y:S02]  /*1180*/  ISETP.GE.AND P1, PT, R22.reuse, R15, PT ;  /* 0x0000000f1600720c */ /* 0x040fe40003f26270 */
[----:B------:R-:W-:Y:S02]  /*1190*/  ISETP.GT.AND P0, PT, R7, -0x1, !P0 ;  /* 0xffffffff0700780c */ /* 0x000fe40004704270 */
[----:B------:R-:W-:-:S04]  /*11a0*/  ISETP.GT.AND P1, PT, R22, -0x1, !P1 ;  /* 0xffffffff1600780c */ /* 0x000fc80004f24270 */
[----:B------:R-:W-:-:S13]  /*11b0*/  PLOP3.LUT P0, PT, P0, P1, PT, 0x80, 0x8 ;  /* 0x000000000008781c */ /* 0x000fda0000703070 */
[----:B------:R-:W-:Y:S05]  /*11c0*/  @!P0 BRA `(.L_x_3) ;  /* 0x0000000000748947 */ /* 0x000fea0003800000 */
[----:B------:R-:W-:-:S04]  /*11d0*/  IABS R23, R3 ;  /* 0x0000000300177213 */ /* 0x000fc80000000000 */
[----:B------:R-:W0:Y:S08]  /*11e0*/  I2F.RP R24, R23 ;  /* 0x0000001700187306 */ /* 0x000e300000209400 */
[----:B0-----:R-:W0:Y:S02]  /*11f0*/  MUFU.RCP R24, R24 ;  /* 0x0000001800187308 */ /* 0x001e240000001000 */
[----:B0-----:R-:W-:-:S06]  /*1200*/  IADD3 R16, PT, PT, R24, 0xffffffe, RZ ;  /* 0x0ffffffe18107810 */ /* 0x001fcc0007ffe0ff */
[----:B------:R0:W1:Y:S02]  /*1210*/  F2I.FTZ.U32.TRUNC.NTZ R17, R16 ;  /* 0x0000001000117305 */ /* 0x000064000021f000 */
[----:B0-----:R-:W-:Y:S01]  /*1220*/  IMAD.MOV.U32 R16, RZ, RZ, RZ ;  /* 0x000000ffff107224 */ /* 0x001fe200078e00ff */
[----:B-1----:R-:W-:-:S05]  /*1230*/  IADD3 R26, PT, PT, RZ, -R17, RZ ;  /* 0x80000011ff1a7210 */ /* 0x002fca0007ffe0ff */
[----:B------:R-:W-:-:S04]  /*1240*/  IMAD R25, R26, R23, RZ ;  /* 0x000000171a197224 */ /* 0x000fc800078e02ff */
[----:B------:R-:W-:Y:S01]  /*1250*/  IMAD.HI.U32 R26, R17, R25, R16 ;  /* 0x00000019111a7227 */ /* 0x000fe200078e0010 */
[-C--:B------:R-:W-:Y:S02]  /*1260*/  IABS R17, R3.reuse ;  /* 0x0000000300117213 */ /* 0x080fe40000000000 */
[----:B------:R-:W-:Y:S02]  /*1270*/  LOP3.LUT R16, R9, R3, RZ, 0x3c, !PT ;  /* 0x0000000309107212 */ /* 0x000fe400078e3cff */
[----:B------:R-:W-:Y:S01]  /*1280*/  IADD3 R17, PT, PT, RZ, -R17, RZ ;  /* 0x80000011ff117210 */ /* 0x000fe20007ffe0ff */
[----:B------:R-:W-:Y:S01]  /*1290*/  IMAD.HI.U32 R26, R26, R21, RZ ;  /* 0x000000151a1a7227 */ /* 0x000fe200078e00ff */
[----:B------:R-:W-:-:S03]  /*12a0*/  ISETP.GE.AND P2, PT, R16, RZ, PT ;  /* 0x000000ff1000720c */ /* 0x000fc60003f46270 */
[----:B------:R-:W-:Y:S02]  /*12b0*/  IMAD R24, R26, R17, R21 ;  /* 0x000000111a187224 */ /* 0x000fe400078e0215 */
[----:B------:R-:W0:Y:S03]  /*12c0*/  LDC.64 R16, c[0x0][0x380] ;  /* 0x0000e000ff107b82 */ /* 0x000e260000000a00 */
[----:B------:R-:W-:-:S13]  /*12d0*/  ISETP.GT.U32.AND P1, PT, R23, R24, PT ;  /* 0x000000181700720c */ /* 0x000fda0003f24070 */
[-C--:B------:R-:W-:Y:S01]  /*12e0*/  @!P1 IADD3 R24, PT, PT, R24, -R23.reuse, RZ ;  /* 0x8000001718189210 */ /* 0x080fe20007ffe0ff */
[----:B------:R-:W-:Y:S01]  /*12f0*/  @!P1 VIADD R26, R26, 0x1 ;  /* 0x000000011a1a9836 */ /* 0x000fe20000000000 */
[----:B------:R-:W-:Y:S02]  /*1300*/  ISETP.NE.AND P1, PT, R3, RZ, PT ;  /* 0x000000ff0300720c */ /* 0x000fe40003f25270 */
[----:B------:R-:W-:-:S13]  /*1310*/  ISETP.GE.U32.AND P0, PT, R24, R23, PT ;  /* 0x000000171800720c */ /* 0x000fda0003f06070 */
[----:B------:R-:W-:-:S04]  /*1320*/  @P0 IADD3 R26, PT, PT, R26, 0x1, RZ ;  /* 0x000000011a1a0810 */ /* 0x000fc80007ffe0ff */
[----:B------:R-:W-:Y:S02]  /*1330*/  @!P2 IADD3 R26, PT, PT, -R26, RZ, RZ ;  /* 0x000000ff1a1aa210 */ /* 0x000fe40007ffe1ff */
[----:B------:R-:W-:-:S05]  /*1340*/  @!P1 LOP3.LUT R26, RZ, R3, RZ, 0x33, !PT ;  /* 0x00000003ff1a9212 */ /* 0x000fca00078e33ff */
[----:B------:R-:W-:-:S04]  /*1350*/  IMAD R26, R13, UR8, R26 ;  /* 0x000000080d1a7c24 */ /* 0x000fc8000f8e021a */
[----:B------:R-:W-:-:S04]  /*1360*/  IMAD R26, R26, R15, R22 ;  /* 0x0000000f1a1a7224 */ /* 0x000fc800078e0216 */
[----:B------:R-:W-:-:S04]  /*1370*/  IMAD R7, R26, R14, R7 ;  /* 0x0000000e1a077224 */ /* 0x000fc800078e0207 */
[----:B0-----:R-:W-:-:S06]  /*1380*/  IMAD.WIDE R16, R7, 0x4, R16 ;  /* 0x0000000407107825 */ /* 0x001fcc00078e0210 */
[----:B------:R0:W5:Y:S02]  /*1390*/  LDG.E R16, desc[UR12][R16.64] ;  /* 0x0000000c10107981 */ /* 0x000164000c1e1900 */
.L_x_3:
[----:B------:R-:W-:Y:S05]  /*13a0*/  BSYNC.RECONVERGENT B1 ;  /* 0x0000000000017941 */ /* 0x000fea0003800200 */
.L_x_2:
[----:B------:R-:W-:Y:S01]  /*13b0*/  IMAD R7, R9, 0x4, R18 ;  /* 0x0000000409077824 */ /* 0x000fe200078e0212 */
[----:B------:R-:W-:-:S04]  /*13c0*/  IADD3 R9, PT, PT, R4, R9, RZ ;  /* 0x0000000904097210 */ /* 0x000fc80007ffe0ff */
[----:B-----5:R1:W-:Y:S01]  /*13d0*/  STS [R7], R16 ;  /* 0x0000001007007388 */ /* 0x0203e20000000800 */
[----:B------:R-:W-:-:S13]  /*13e0*/  ISETP.GE.AND P0, PT, R9, R10, PT ;  /* 0x0000000a0900720c */ /* 0x000fda0003f06270 */
[----:B-1----:R-:W-:Y:S05]  /*13f0*/  @!P0 BRA `(.L_x_4) ;  /* 0xfffffff800948947 */ /* 0x002fea000383ffff */
.L_x_1:
[----:B0-----:R-:W-:Y:S05]  /*1400*/  BSYNC.RECONVERGENT B0 ;  /* 0x0000000000007941 */ /* 0x001fea0003800200 */
.L_x_0:
[----:B------:R-:W0:Y:S01]  /*1410*/  LDCU UR4, c[0x0][0x3b0] ;  /* 0x00007600ff0477ac */ /* 0x000e220008000800 */
[----:B------:R-:W-:Y:S01]  /*1420*/  HFMA2 R14, -RZ, RZ, 0, 0 ;  /* 0x00000000ff0e7431 */ /* 0x000fe200000001ff */
[----:B0-----:R-:W-:Y:S01]  /*1430*/  UISETP.GE.AND UP0, UPT, UR4, 0x1, UPT ;  /* 0x000000010400788c */ /* 0x001fe2000bf06270 */
[----:B------:R-:W-:Y:S08]  /*1440*/  BAR.SYNC.DEFER_BLOCKING 0x0 ;  /* 0x0000000000007b1d */ /* 0x000ff00000010000 */
[----:B------:R-:W-:Y:S05]  /*1450*/  BRA.U !UP0, `(.L_x_5) ;  /* 0x0000000d08507547 */ /* 0x000fea000b800000 */
[----:B------:R-:W0:Y:S01]  /*1460*/  LDC R7, c[0x0][0x3ac] ;  /* 0x0000eb00ff077b82 */ /* 0x000e220000000800 */
[----:B------:R-:W0:Y:S02]  /*1470*/  LDCU UR5, c[0x0][0x3a0] ;  /* 0x00007400ff0577ac */ /* 0x000e240008000800 */
[----:B0-----:R-:W-:-:S04]  /*1480*/  VIMNMX R4, PT, PT, R7, UR5, PT ;  /* 0x0000000507047c48 */ /* 0x001fc8000bfe0100 */
[----:B------:R-:W-:-:S13]  /*1490*/  ISETP.GE.AND P0, PT, R4, 0x1, PT ;  /* 0x000000010400780c */ /* 0x000fda0003f06270 */
[----:B------:R-:W-:Y:S05]  /*14a0*/  @!P0 BRA `(.L_x_5) ;  /* 0x0000000c003c8947 */ /* 0x000fea0003800000 */
[----:B------:R-:W-:Y:S01]  /*14b0*/  LEA R5, R6, UR4, 0x1 ;  /* 0x0000000406057c11 */ /* 0x000fe2000f8e08ff */
[C---:B------:R-:W-:Y:S01]  /*14c0*/  IMAD R6, R8.reuse, UR5, RZ ;  /* 0x0000000508067c24 */ /* 0x040fe2000f8e02ff */
[----:B------:R-:W-:Y:S01]  /*14d0*/  MOV R14, RZ ;  /* 0x000000ff000e7202 */ /* 0x000fe20000000f00 */
[----:B------:R-:W-:Y:S01]  /*14e0*/  IMAD R7, R7, UR4, RZ ;  /* 0x0000000407077c24 */ /* 0x000fe2000f8e02ff */
[----:B------:R-:W-:Y:S01]  /*14f0*/  ULOP3.LUT UR10, UR5, 0x7ffffff8, URZ, 0xc0, !UPT ;  /* 0x7ffffff8050a7892 */ /* 0x000fe2000f8ec0ff */
[----:B------:R-:W-:Y:S02]  /*1500*/  IMAD.SHL.U32 R9, R5, 0x8, RZ ;  /* 0x0000000805097824 */ /* 0x000fe400078e00ff */
[----:B------:R-:W-:Y:S01]  /*1510*/  IMAD R8, R8, UR4, RZ ;  /* 0x0000000408087c24 */ /* 0x000fe2000f8e02ff */
[----:B------:R-:W-:Y:S01]  /*1520*/  UMOV UR4, URZ ;  /* 0x000000ff00047c82 */ /* 0x000fe20008000000 */
[----:B------:R-:W-:-:S07]  /*1530*/  IMAD R9, R2, R9, RZ ;  /* 0x0000000902097224 */ /* 0x000fce00078e02ff */
.L_x_12:
[----:B------:R-:W0:Y:S01]  /*1540*/  LDCU UR7, c[0x0][0x3b8] ;  /* 0x00007700ff0777ac */ /* 0x000e220008000800 */
[----:B------:R-:W-:Y:S01]  /*1550*/  UMOV UR5, URZ ;  /* 0x000000ff00057c82 */ /* 0x000fe20008000000 */
[----:B0-----:R-:W-:-:S12]  /*1560*/  UIADD3 UR7, UPT, UPT, UR4, UR7, URZ ;  /* 0x0000000704077290 */ /* 0x001fd8000fffe0ff */
.L_x_11:
[----:B------:R-:W0:Y:S01]  /*1570*/  LDCU UR8, c[0x0][0x3a0] ;  /* 0x00007400ff0877ac */ /* 0x000e220008000800 */
[----:B------:R-:W1:Y:S01]  /*1580*/  LDC R13, c[0x0][0x3b4] ;  /* 0x0000ed00ff0d7b82 */ /* 0x000e620000000800 */
[----:B------:R-:W-:Y:S01]  /*1590*/  HFMA2 R4, -RZ, RZ, 0, 0 ;  /* 0x00000000ff047431 */ /* 0x000fe200000001ff */
[----:B0-----:R-:W-:Y:S01]  /*15a0*/  UISETP.GE.U32.AND UP0, UPT, UR8, 0x8, UPT ;  /* 0x000000080800788c */ /* 0x001fe2000bf06070 */
[----:B-1----:R-:W-:-:S08]  /*15b0*/  VIADD R11, R13, UR5 ;  /* 0x000000050d0b7c36 */ /* 0x002fd00008000000 */
[----:B------:R-:W-:Y:S05]  /*15c0*/  BRA.U !UP0, `(.L_x_6) ;  /* 0x00000005085c7547 */ /* 0x000fea000b800000 */
[----:B------:R-:W0:Y:S01]  /*15d0*/  S2R R17, SR_CgaCtaId ;  /* 0x0000000000117919 */ /* 0x000e220000008800 */
[----:B------:R-:W1:Y:S01]  /*15e0*/  LDC R15, c[0x0][0x3b0] ;  /* 0x0000ec00ff0f7b82 */ /* 0x000e620000000800 */
[----:B------:R-:W-:Y:S01]  /*15f0*/  IMAD R10, R2, UR7, R13 ;  /* 0x00000007020a7c24 */ /* 0x000fe2000f8e020d */
[----:B------:R-:W-:Y:S01]  /*1600*/  MOV R12, 0x400 ;  /* 0x00000400000c7802 */ /* 0x000fe20000000f00 */
[C---:B------:R-:W-:Y:S01]  /*1610*/  VIADD R18, R6.reuse, 0x3 ;  /* 0x0000000306127836 */ /* 0x040fe20000000000 */
[----:B------:R-:W-:Y:S01]  /*1620*/  IADD3 R22, PT, PT, R6, 0x5, RZ ;  /* 0x0000000506167810 */ /* 0x000fe20007ffe0ff */
[----:B------:R-:W-:Y:S01]  /*1630*/  UIADD3 UR6, UPT, UPT, -UR10, URZ, URZ ;  /* 0x000000ff0a067290 */ /* 0x000fe2000fffe1ff */
[----:B------:R-:W-:Y:S02]  /*1640*/  IADD3 R10, PT, PT, R10, UR5, RZ ;  /* 0x000000050a0a7c10 */ /* 0x000fe4000fffe0ff */
[----:B------:R-:W2:Y:S01]  /*1650*/  LDC R4, c[0x0][0x3b0] ;  /* 0x0000ec00ff047b82 */ /* 0x000ea20000000800 */
[----:B------:R-:W-:-:S02]  /*1660*/  IADD3 R19, PT, PT, R6, 0x6, RZ ;  /* 0x0000000606137810 */ /* 0x000fc40007ffe0ff */
[----:B------:R-:W-:-:S05]  /*1670*/  IADD3 R21, PT, PT, R6, 0x7, RZ ;  /* 0x0000000706157810 */ /* 0x000fca0007ffe0ff */
[----:B------:R-:W3:Y:S08]  /*1680*/  LDC R13, c[0x0][0x3a0] ;  /* 0x0000e800ff0d7b82 */ /* 0x000ef00000000800 */
[----:B------:R-:W4:Y:S01]  /*1690*/  LDC R25, c[0x0][0x3ac] ;  /* 0x0000eb00ff197b82 */ /* 0x000f220000000800 */
[-C--:B-1----:R-:W-:Y:S02]  /*16a0*/  IMAD R18, R18, R15.reuse, UR4 ;  /* 0x0000000412127e24 */ /* 0x082fe4000f8e020f */
[----:B------:R-:W-:Y:S01]  /*16b0*/  IMAD R22, R22, R15, UR4 ;  /* 0x0000000416167e24 */ /* 0x000fe2000f8e020f */
[----:B0-----:R-:W-:Y:S01]  /*16c0*/  LEA R17, R17, R12, 0x18 ;  /* 0x0000000c11117211 */ /* 0x001fe200078ec0ff */
[----:B--2---:R-:W-:Y:S01]  /*16d0*/  IMAD R16, R19, R4, UR4 ;  /* 0x0000000413107e24 */ /* 0x004fe2000f8e0204 */
[----:B------:R-:W-:-:S02]  /*16e0*/  IADD3 R12, PT, PT, R6, 0x4, RZ ;  /* 0x00000004060c7810 */ /* 0x000fc40007ffe0ff */
[----:B------:R-:W-:Y:S01]  /*16f0*/  LEA R10, R10, R17, 0x2 ;  /* 0x000000110a0a7211 */ /* 0x000fe200078e10ff */
[----:B------:R-:W-:Y:S02]  /*1700*/  VIADD R17, R6, 0x2 ;  /* 0x0000000206117836 */ /* 0x000fe40000000000 */
[-C--:B------:R-:W-:Y:S02]  /*1710*/  IMAD R12, R12, R15.reuse, UR4 ;  /* 0x000000040c0c7e24 */ /* 0x080fe4000f8e020f */
[----:B------:R-:W-:Y:S02]  /*1720*/  IMAD R15, R6, R15, R15 ;  /* 0x0000000f060f7224 */ /* 0x000fe400078e020f */
[-C--:B------:R-:W-:Y:S02]  /*1730*/  IMAD R26, R17, R4.reuse, UR4 ;  /* 0x00000004111a7e24 */ /* 0x080fe4000f8e0204 */
[----:B------:R-:W-:Y:S02]  /*1740*/  IMAD R4, R21, R4, UR4 ;  /* 0x0000000415047e24 */ /* 0x000fe4000f8e0204 */
[----:B------:R-:W-:-:S02]  /*1750*/  VIADD R28, R15, UR4 ;  /* 0x000000040f1c7c36 */ /* 0x000fc40008000000 */
[----:B---3--:R-:W-:Y:S02]  /*1760*/  IMAD R20, R8, R13, UR4 ;  /* 0x0000000408147e24 */ /* 0x008fe4000f8e020d */
[-C--:B----4-:R-:W-:Y:S02]  /*1770*/  IMAD R24, R4, R25.reuse, UR5 ;  /* 0x0000000504187e24 */ /* 0x090fe4000f8e0219 */
[-C--:B------:R-:W-:Y:S02]  /*1780*/  IMAD R26, R26, R25.reuse, UR5 ;  /* 0x000000051a1a7e24 */ /* 0x080fe4000f8e0219 */
[-C--:B------:R-:W-:Y:S02]  /*1790*/  IMAD R18, R18, R25.reuse, UR5 ;  /* 0x0000000512127e24 */ /* 0x080fe4000f8e0219 */
[-C--:B------:R-:W-:Y:S02]  /*17a0*/  IMAD R19, R12, R25.reuse, UR5 ;  /* 0x000000050c137e24 */ /* 0x080fe4000f8e0219 */
[----:B------:R-:W-:-:S02]  /*17b0*/  IMAD R22, R22, R25, UR5 ;  /* 0x0000000516167e24 */ /* 0x000fc4000f8e0219 */
[-C--:B------:R-:W-:Y:S02]  /*17c0*/  IMAD R23, R16, R25.reuse, UR5 ;  /* 0x0000000510177e24 */ /* 0x080fe4000f8e0219 */
[-C--:B------:R-:W-:Y:S02]  /*17d0*/  IMAD R4, R28, R25.reuse, UR5 ;  /* 0x000000051c047e24 */ /* 0x080fe4000f8e0219 */
[----:B------:R-:W-:-:S07]  /*17e0*/  IMAD R25, R20, R25, UR5 ;  /* 0x0000000514197e24 */ /* 0x000fce000f8e0219 */
.L_x_7:
[----:B------:R-:W0:Y:S01]  /*17f0*/  LDC.64 R12, c[0x0][0x390] ;  /* 0x0000e400ff0c7b82 */ /* 0x000e220000000a00 */
[----:B------:R-:W1:Y:S01]  /*1800*/  LDS R15, [R10] ;  /* 0x000000000a0f7984 */ /* 0x000e620000000800 */
[----:B0-----:R-:W-:-:S06]  /*1810*/  IMAD.WIDE R28, R25, 0x4, R12 ;  /* 0x00000004191c7825 */ /* 0x001fcc00078e020c */
[----:B------:R-:W1:Y:S01]  /*1820*/  LDG.E R28, desc[UR12][R28.64] ;  /* 0x0000000c1c1c7981 */ /* 0x000e62000c1e1900 */
[----:B------:R-:W-:-:S06]  /*1830*/  IMAD.WIDE R20, R4, 0x4, R12 ;  /* 0x0000000404147825 */ /* 0x000fcc00078e020c */
[----:B------:R-:W2:Y:S01]  /*1840*/  LDG.E R20, desc[UR12][R20.64] ;  /* 0x0000000c14147981 */ /* 0x000ea2000c1e1900 */
[----:B------:R-:W-:-:S06]  /*1850*/  IMAD.WIDE R16, R26, 0x4, R12 ;  /* 0x000000041a107825 */ /* 0x000fcc00078e020c */
[----:B------:R0:W3:Y:S02]  /*1860*/  LDG.E R16, desc[UR12][R16.64] ;  /* 0x0000000c10107981 */ /* 0x0000e4000c1e1900 */
[C---:B0-----:R-:W-:Y:S01]  /*1870*/  LEA R17, R3.reuse, R10, 0x2 ;  /* 0x0000000a03117211 */ /* 0x041fe200078e10ff */
[----:B------:R-:W-:Y:S02]  /*1880*/  IMAD R29, R3, 0xc, R10 ;  /* 0x0000000c031d7824 */ /* 0x000fe400078e020a */
[----:B-1----:R-:W-:Y:S01]  /*1890*/  FFMA R27, R15, R28, R14 ;  /* 0x0000001c0f1b7223 */ /* 0x002fe2000000000e */
[----:B------:R-:W-:Y:S01]  /*18a0*/  IMAD.WIDE R14, R18, 0x4, R12 ;  /* 0x00000004120e7825 */ /* 0x000fe200078e020c */
[----:B------:R-:W2:Y:S05]  /*18b0*/  LDS R28, [R17] ;  /* 0x00000000111c7984 */ /* 0x000eaa0000000800 */
[----:B------:R-:W4:Y:S01]  /*18c0*/  LDG.E R14, desc[UR12][R14.64] ;  /* 0x0000000c0e0e7981 */ /* 0x000f22000c1e1900 */
[----:B--2---:R-:W-:Y:S01]  /*18d0*/  FFMA R27, R28, R20, R27 ;  /* 0x000000141c1b7223 */ /* 0x004fe2000000001b */
[----:B------:R-:W-:Y:S01]  /*18e0*/  LEA R28, R3, R10, 0x3 ;  /* 0x0000000a031c7211 */ /* 0x000fe200078e18ff */
[----:B------:R-:W-:-:S05]  /*18f0*/  IMAD.WIDE R20, R19, 0x4, R12 ;  /* 0x0000000413147825 */ /* 0x000fca00078e020c */
[----:B------:R-:W3:Y:S04]  /*1900*/  LDS R28, [R28] ;  /* 0x000000001c1c7984 */ /* 0x000ee80000000800 */
[----:B------:R0:W2:Y:S01]  /*1910*/  LDG.E R20, desc[UR12][R20.64] ;  /* 0x0000000c14147981 */ /* 0x0000a2000c1e1900 */
[----:B---3--:R-:W-:-:S03]  /*1920*/  FFMA R27, R28, R16, R27 ;  /* 0x000000101c1b7223 */ /* 0x008fc6000000001b */
[----:B------:R-:W4:Y:S01]  /*1930*/  LDS R16, [R29] ;  /* 0x000000001d107984 */ /* 0x000f220000000800 */
[----:B------:R-:W-:-:S06]  /*1940*/  IMAD R28, R3, 0x10, R10 ;  /* 0x00000010031c7824 */ /* 0x000fcc00078e020a */
[----:B------:R-:W2:Y:S01]  /*1950*/  LDS R28, [R28] ;  /* 0x000000001c1c7984 */ /* 0x000ea20000000800 */
[----:B----4-:R-:W-:Y:S01]  /*1960*/  FFMA R27, R16, R14, R27 ;  /* 0x0000000e101b7223 */ /* 0x010fe2000000001b */
[----:B------:R-:W-:-:S04]  /*1970*/  IMAD.WIDE R14, R22, 0x4, R12 ;  /* 0x00000004160e7825 */ /* 0x000fc800078e020c */
[--C-:B------:R-:W-:Y:S02]  /*1980*/  IMAD.WIDE R16, R23, 0x4, R12.reuse ;  /* 0x0000000417107825 */ /* 0x100fe400078e020c */
[----:B------:R-:W3:Y:S02]  /*1990*/  LDG.E R14, desc[UR12][R14.64] ;  /* 0x0000000c0e0e7981 */ /* 0x000ee4000c1e1900 */
[----:B------:R-:W-:Y:S02]  /*19a0*/  IMAD.WIDE R12, R24, 0x4, R12 ;  /* 0x00000004180c7825 */ /* 0x000fe400078e020c */
[----:B------:R-:W4:Y:S04]  /*19b0*/  LDG.E R16, desc[UR12][R16.64] ;  /* 0x0000000c10107981 */ /* 0x000f28000c1e1900 */
[----:B------:R-:W5:Y:S01]  /*19c0*/  LDG.E R12, desc[UR12][R12.64] ;  /* 0x0000000c0c0c7981 */ /* 0x000f62000c1e1900 */
[----:B0-----:R-:W-:-:S02]  /*19d0*/  IMAD R21, R3, 0x18, R10 ;  /* 0x0000001803157824 */ /* 0x001fc400078e020a */
[----:B------:R-:W-:-:S04]  /*19e0*/  IMAD R29, R3, 0x1c, R10 ;  /* 0x0000001c031d7824 */ /* 0x000fc800078e020a */
[----:B------:R-:W-:Y:S04]  /*19f0*/  LDS R21, [R21] ;  /* 0x0000000015157984 */ /* 0x000fe80000000800 */
[----:B------:R-:W-:Y:S01]  /*1a00*/  LDS R29, [R29] ;  /* 0x000000001d1d7984 */ /* 0x000fe20000000800 */
[----:B--2---:R-:W-:Y:S01]  /*1a10*/  FFMA R27, R28, R20, R27 ;  /* 0x000000141c1b7223 */ /* 0x004fe2000000001b */
[----:B------:R-:W-:-:S06]  /*1a20*/  IMAD R20, R3, 0x14, R10 ;  /* 0x0000001403147824 */ /* 0x000fcc00078e020a */
[----:B------:R-:W3:Y:S01]  /*1a30*/  LDS R20, [R20] ;  /* 0x0000000014147984 */ /* 0x000ee20000000800 */
[----:B------:R-:W-:-:S04]  /*1a40*/  UIADD3 UR6, UPT, UPT, UR6, 0x8, URZ ;  /* 0x0000000806067890 */ /* 0x000fc8000fffe0ff */
[----:B------:R-:W-:Y:S01]  /*1a50*/  UISETP.NE.AND UP0, UPT, UR6, URZ, UPT ;  /* 0x000000ff0600728c */ /* 0x000fe2000bf05270 */
[----:B------:R-:W-:Y:S01]  /*1a60*/  LEA R10, R9, R10, 0x2 ;  /* 0x0000000a090a7211 */ /* 0x000fe200078e10ff */
[C---:B------:R-:W-:Y:S01]  /*1a70*/  IMAD R26, R7.reuse, 0x8, R26 ;  /* 0x00000008071a7824 */ /* 0x040fe200078e021a */
[C---:B------:R-:W-:Y:S01]  /*1a80*/  LEA R4, R7.reuse, R4, 0x3 ;  /* 0x0000000407047211 */ /* 0x040fe200078e18ff */
[C---:B------:R-:W-:Y:S01]  /*1a90*/  IMAD R22, R7.reuse, 0x8, R22 ;  /* 0x0000000807167824 */ /* 0x040fe200078e0216 */
[C---:B------:R-:W-:Y:S01]  /*1aa0*/  LEA R18, R7.reuse, R18, 0x3 ;  /* 0x0000001207127211 */ /* 0x040fe200078e18ff */
[C---:B------:R-:W-:Y:S01]  /*1ab0*/  IMAD R25, R7.reuse, 0x8, R25 ;  /* 0x0000000807197824 */ /* 0x040fe200078e0219 */
[C---:B------:R-:W-:Y:S02]  /*1ac0*/  LEA R19, R7.reuse, R19, 0x3 ;  /* 0x0000001307137211 */ /* 0x040fe400078e18ff */
[C---:B------:R-:W-:Y:S02]  /*1ad0*/  LEA R23, R7.reuse, R23, 0x3 ;  /* 0x0000001707177211 */ /* 0x040fe400078e18ff */
[----:B------:R-:W-:Y:S01]  /*1ae0*/  LEA R24, R7, R24, 0x3 ;  /* 0x0000001807187211 */ /* 0x000fe200078e18ff */
[----:B---3--:R-:W-:-:S04]  /*1af0*/  FFMA R27, R20, R14, R27 ;  /* 0x0000000e141b7223 */ /* 0x008fc8000000001b */
[----:B----4-:R-:W-:-:S04]  /*1b00*/  FFMA R27, R21, R16, R27 ;  /* 0x00000010151b7223 */ /* 0x010fc8000000001b */
[----:B-----5:R-:W-:Y:S01]  /*1b10*/  FFMA R14, R29, R12, R27 ;  /* 0x0000000c1d0e7223 */ /* 0x020fe2000000001b */
[----:B------:R-:W-:Y:S06]  /*1b20*/  BRA.U UP0, `(.L_x_7) ;  /* 0xfffffffd00307547 */ /* 0x000fec000b83ffff */
[----:B------:R-:W-:-:S07]  /*1b30*/  MOV R4, UR10 ;  /* 0x0000000a00047c02 */ /* 0x000fce0008000f00 */
.L_x_6:
[----:B------:R-:W0:Y:S02]  /*1b40*/  LDCU UR6, c[0x0][0x3a0] ;  /* 0x00007400ff0677ac */ /* 0x000e240008000800 */
[----:B0-----:R-:W-:-:S04]  /*1b50*/  ULOP3.LUT UR6, UR6, 0x7, URZ, 0xc0, !UPT ;  /* 0x0000000706067892 */ /* 0x001fc8000f8ec0ff */
[----:B------:R-:W-:-:S09]  /*1b60*/  UISETP.NE.AND UP0, UPT, UR6, URZ, UPT ;  /* 0x000000ff0600728c */ /* 0x000fd2000bf05270 */
[----:B------:R-:W-:Y:S05]  /*1b70*/  BRA.U !UP0, `(.L_x_8) ;  /* 0x0000000508687547 */ /* 0x000fea000b800000 */
[----:B------:R-:W-:Y:S02]  /*1b80*/  UIADD3 UR6, UPT, UPT, UR6, -0x1, URZ ;  /* 0xffffffff06067890 */ /* 0x000fe4000fffe0ff */
[----:B------:R-:W-:Y:S02]  /*1b90*/  ULOP3.LUT UP1, UR11, UR8, 0x3, URZ, 0xc0, !UPT ;  /* 0x00000003080b7892 */ /* 0x000fe4000f82c0ff */
[----:B------:R-:W-:-:S09]  /*1ba0*/  UISETP.GE.U32.AND UP0, UPT, UR6, 0x3, UPT ;  /* 0x000000030600788c */ /* 0x000fd2000bf06070 */
[----:B------:R-:W-:Y:S05]  /*1bb0*/  BRA.U !UP0, `(.L_x_9) ;  /* 0x00000001089c7547 */ /* 0x000fea000b800000 */
[----:B------:R-:W0:Y:S01]  /*1bc0*/  LDC R13, c[0x0][0x3b0] ;  /* 0x0000ec00ff0d7b82 */ /* 0x000e220000000800 */
[----:B------:R-:W-:-:S07]  /*1bd0*/  IADD3 R10, PT, PT, R6, R4, RZ ;  /* 0x00000004060a7210 */ /* 0x000fce0007ffe0ff */
[----:B------:R-:W1:Y:S08]  /*1be0*/  LDC R15, c[0x0][0x3ac] ;  /* 0x0000eb00ff0f7b82 */ /* 0x000e700000000800 */
[----:B------:R-:W2:Y:S08]  /*1bf0*/  LDC.64 R16, c[0x0][0x390] ;  /* 0x0000e400ff107b82 */ /* 0x000eb00000000a00 */
[----:B------:R-:W3:Y:S01]  /*1c00*/  LDC R23, c[0x0][0x3ac] ;  /* 0x0000eb00ff177b82 */ /* 0x000ee20000000800 */
[----:B0-----:R-:W-:-:S04]  /*1c10*/  IMAD R10, R10, R13, UR4 ;  /* 0x000000040a0a7e24 */ /* 0x001fc8000f8e020d */
[C---:B------:R-:W-:Y:S02]  /*1c20*/  IMAD.IADD R12, R10.reuse, 0x1, R13 ;  /* 0x000000010a0c7824 */ /* 0x040fe400078e020d */
[----:B-1----:R-:W-:-:S03]  /*1c30*/  IMAD R15, R10, R15, UR5 ;  /* 0x000000050a0f7e24 */ /* 0x002fc6000f8e020f */
[----:B------:R-:W-:Y:S01]  /*1c40*/  IADD3 R10, PT, PT, R12, R13, RZ ;  /* 0x0000000d0c0a7210 */ /* 0x000fe20007ffe0ff */
[----:B--2---:R-:W-:-:S06]  /*1c50*/  IMAD.WIDE R20, R15, 0x4, R16 ;  /* 0x000000040f147825 */ /* 0x004fcc00078e0210 */
[----:B------:R0:W2:Y:S01]  /*1c60*/  LDG.E R21, desc[UR12][R20.64] ;  /* 0x0000000c14157981 */ /* 0x0000a2000c1e1900 */
[----:B---3--:R-:W-:Y:S01]  /*1c70*/  IMAD R19, R12, R23, UR5 ;  /* 0x000000050c137e24 */ /* 0x008fe2000f8e0217 */
[C---:B------:R-:W-:Y:S01]  /*1c80*/  IADD3 R12, PT, PT, R10.reuse, R13, RZ ;  /* 0x0000000d0a0c7210 */ /* 0x040fe20007ffe0ff */
[----:B------:R-:W-:Y:S02]  /*1c90*/  IMAD R13, R10, R23, UR5 ;  /* 0x000000050a0d7e24 */ /* 0x000fe4000f8e0217 */
[----:B------:R-:W-:-:S04]  /*1ca0*/  IMAD.WIDE R18, R19, 0x4, R16 ;  /* 0x0000000413127825 */ /* 0x000fc800078e0210 */
[----:B------:R-:W-:Y:S02]  /*1cb0*/  IMAD R15, R12, R23, UR5 ;  /* 0x000000050c0f7e24 */ /* 0x000fe4000f8e0217 */
[--C-:B------:R-:W-:Y:S01]  /*1cc0*/  IMAD.WIDE R12, R13, 0x4, R16.reuse ;  /* 0x000000040d0c7825 */ /* 0x100fe200078e0210 */
[----:B------:R-:W3:Y:S03]  /*1cd0*/  LDG.E R18, desc[UR12][R18.64] ;  /* 0x0000000c12127981 */ /* 0x000ee6000c1e1900 */
[----:B------:R-:W-:Y:S02]  /*1ce0*/  IMAD.WIDE R16, R15, 0x4, R16 ;  /* 0x000000040f107825 */ /* 0x000fe400078e0210 */
[----:B------:R1:W4:Y:S04]  /*1cf0*/  LDG.E R12, desc[UR12][R12.64] ;  /* 0x0000000c0c0c7981 */ /* 0x000328000c1e1900 */
[----:B------:R-:W5:Y:S01]  /*1d00*/  LDG.E R16, desc[UR12][R16.64] ;  /* 0x0000000c10107981 */ /* 0x000f62000c1e1900 */
[----:B------:R-:W0:Y:S01]  /*1d10*/  S2UR UR9, SR_CgaCtaId ;  /* 0x00000000000979c3 */ /* 0x000e220000008800 */
[----:B------:R-:W-:Y:S01]  /*1d20*/  IMAD R10, R5, R4, UR7 ;  /* 0x00000007050a7e24 */ /* 0x000fe2000f8e0204 */
[----:B------:R-:W-:-:S03]  /*1d30*/  UMOV UR6, 0x400 ;  /* 0x0000040000067882 */ /* 0x000fc60000000000 */
[----:B------:R-:W-:Y:S01]  /*1d40*/  IMAD R10, R2, R10, R11 ;  /* 0x0000000a020a7224 */ /* 0x000fe200078e020b */
[----:B0-----:R-:W-:-:S06]  /*1d50*/  ULEA UR6, UR9, UR6, 0x18 ;  /* 0x0000000609067291 */ /* 0x001fcc000f8ec0ff */
[----:B------:R-:W-:-:S05]  /*1d60*/  LEA R10, R10, UR6, 0x2 ;  /* 0x000000060a0a7c11 */ /* 0x000fca000f8e10ff */
[C---:B------:R-:W-:Y:S01]  /*1d70*/  IMAD R20, R3.reuse, 0x4, R10 ;  /* 0x0000000403147824 */ /* 0x040fe200078e020a */
[----:B------:R-:W2:Y:S04]  /*1d80*/  LDS R15, [R10] ;  /* 0x000000000a0f7984 */ /* 0x000ea80000000800 */
[C---:B------:R-:W-:Y:S02]  /*1d90*/  LEA R22, R3.reuse, R20, 0x2 ;  /* 0x0000001403167211 */ /* 0x040fe400078e10ff */
[----:B------:R-:W3:Y:S02]  /*1da0*/  LDS R20, [R20] ;  /* 0x0000000014147984 */ /* 0x000ee40000000800 */
[----:B-1----:R-:W-:Y:S02]  /*1db0*/  LEA R13, R3, R22, 0x2 ;  /* 0x00000016030d7211 */ /* 0x002fe400078e10ff */
[----:B------:R-:W4:Y:S04]  /*1dc0*/  LDS R22, [R22] ;  /* 0x0000000016167984 */ /* 0x000f280000000800 */
[----:B------:R-:W5:Y:S01]  /*1dd0*/  LDS R13, [R13] ;  /* 0x000000000d0d7984 */ /* 0x000f620000000800 */
[----:B------:R-:W-:-:S02]  /*1de0*/  VIADD R4, R4, 0x4 ;  /* 0x0000000404047836 */ /* 0x000fc40000000000 */
[----:B--2---:R-:W-:-:S04]  /*1df0*/  FFMA R15, R15, R21, R14 ;  /* 0x000000150f0f7223 */ /* 0x004fc8000000000e */
[----:B---3--:R-:W-:-:S04]  /*1e00*/  FFMA R15, R20, R18, R15 ;  /* 0x00000012140f7223 */ /* 0x008fc8000000000f */
[----:B----4-:R-:W-:-:S04]  /*1e10*/  FFMA R12, R22, R12, R15 ;  /* 0x0000000c160c7223 */ /* 0x010fc8000000000f */
[----:B-----5:R-:W-:-:S07]  /*1e20*/  FFMA R14, R13, R16, R12 ;  /* 0x000000100d0e7223 */ /* 0x020fce000000000c */
.L_x_9:
[----:B------:R-:W-:Y:S05]  /*1e30*/  BRA.U !UP1, `(.L_x_8) ;  /* 0x0000000109b87547 */ /* 0x000fea000b800000 */
[----:B------:R-:W-:Y:S02]  /*1e40*/  UISETP.NE.AND UP0, UPT, UR11, 0x1, UPT ;  /* 0x000000010b00788c */ /* 0x000fe4000bf05270 */
[----:B------:R-:W-:-:S04]  /*1e50*/  ULOP3.LUT UR6, UR8, 0x1, URZ, 0xc0, !UPT ;  /* 0x0000000108067892 */ /* 0x000fc8000f8ec0ff */
[----:B------:R-:W-:-:S03]  /*1e60*/  UISETP.NE.U32.AND UP1, UPT, UR6, 0x1, UPT ;  /* 0x000000010600788c */ /* 0x000fc6000bf25070 */
[----:B------:R-:W-:Y:S08]  /*1e70*/  BRA.U !UP0, `(.L_x_10) ;  /* 0x0000000108647547 */ /* 0x000ff0000b800000 */
[----:B------:R-:W0:Y:S01]  /*1e80*/  LDC R15, c[0x0][0x3b0] ;  /* 0x0000ec00ff0f7b82 */ /* 0x000e220000000800 */
[----:B------:R-:W1:Y:S01]  /*1e90*/  LDCU UR6, c[0x0][0x3b0] ;  /* 0x00007600ff0677ac */ /* 0x000e620008000800 */
[----:B------:R-:W-:-:S06]  /*1ea0*/  IADD3 R10, PT, PT, R6, R4, RZ ;  /* 0x00000004060a7210 */ /* 0x000fcc0007ffe0ff */
[----:B------:R-:W2:Y:S08]  /*1eb0*/  LDC R17, c[0x0][0x3ac] ;  /* 0x0000eb00ff117b82 */ /* 0x000eb00000000800 */
[----:B------:R-:W3:Y:S01]  /*1ec0*/  LDC.64 R12, c[0x0][0x390] ;  /* 0x0000e400ff0c7b82 */ /* 0x000ee20000000a00 */
[----:B0-----:R-:W-:-:S05]  /*1ed0*/  IMAD R10, R10, R15, UR4 ;  /* 0x000000040a0a7e24 */ /* 0x001fca000f8e020f */
[C---:B-1----:R-:W-:Y:S01]  /*1ee0*/  IADD3 R16, PT, PT, R10.reuse, UR6, RZ ;  /* 0x000000060a107c10 */ /* 0x042fe2000fffe0ff */
[----:B--2---:R-:W-:-:S04]  /*1ef0*/  IMAD R19, R10, R17, UR5 ;  /* 0x000000050a137e24 */ /* 0x004fc8000f8e0211 */
[----:B------:R-:W-:Y:S02]  /*1f00*/  IMAD R15, R16, R17, UR5 ;  /* 0x00000005100f7e24 */ /* 0x000fe4000f8e0211 */
[----:B---3--:R-:W-:-:S04]  /*1f10*/  IMAD.WIDE R16, R19, 0x4, R12 ;  /* 0x0000000413107825 */ /* 0x008fc800078e020c */
[----:B------:R-:W-:Y:S02]  /*1f20*/  IMAD.WIDE R12, R15, 0x4, R12 ;  /* 0x000000040f0c7825 */ /* 0x000fe400078e020c */
[----:B------:R-:W2:Y:S04]  /*1f30*/  LDG.E R16, desc[UR12][R16.64] ;  /* 0x0000000c10107981 */ /* 0x000ea8000c1e1900 */
[----:B------:R-:W3:Y:S01]  /*1f40*/  LDG.E R12, desc[UR12][R12.64] ;  /* 0x0000000c0c0c7981 */ /* 0x000ee2000c1e1900 */
[----:B------:R-:W0:Y:S01]  /*1f50*/  S2UR UR8, SR_CgaCtaId ;  /* 0x00000000000879c3 */ /* 0x000e220000008800 */
[----:B------:R-:W-:Y:S01]  /*1f60*/  IMAD R10, R5, R4, UR7 ;  /* 0x00000007050a7e24 */ /* 0x000fe2000f8e0204 */
[----:B------:R-:W-:Y:S01]  /*1f70*/  UMOV UR6, 0x400 ;  /* 0x0000040000067882 */ /* 0x000fe20000000000 */
[----:B------:R-:W-:-:S02]  /*1f80*/  IADD3 R4, PT, PT, R4, 0x2, RZ ;  /* 0x0000000204047810 */ /* 0x000fc40007ffe0ff */
[----:B------:R-:W-:Y:S01]  /*1f90*/  IMAD R10, R2, R10, R11 ;  /* 0x0000000a020a7224 */ /* 0x000fe200078e020b */
[----:B0-----:R-:W-:-:S06]  /*1fa0*/  ULEA UR6, UR8, UR6, 0x18 ;  /* 0x0000000608067291 */ /* 0x001fcc000f8ec0ff */
[----:B------:R-:W-:-:S05]  /*1fb0*/  LEA R10, R10, UR6, 0x2 ;  /* 0x000000060a0a7c11 */ /* 0x000fca000f8e10ff */
[----:B------:R-:W-:Y:S01]  /*1fc0*/  IMAD R18, R3, 0x4, R10 ;  /* 0x0000000403127824 */ /* 0x000fe200078e020a */
[----:B------:R-:W2:Y:S04]  /*1fd0*/  LDS R15, [R10] ;  /* 0x000000000a0f7984 */ /* 0x000ea80000000800 */
[----:B------:R-:W3:Y:S01]  /*1fe0*/  LDS R19, [R18] ;  /* 0x0000000012137984 */ /* 0x000ee20000000800 */
[----:B--2---:R-:W-:-:S04]  /*1ff0*/  FFMA R14, R15, R16, R14 ;  /* 0x000000100f0e7223 */ /* 0x004fc8000000000e */
[----:B---3--:R-:W-:-:S07]  /*2000*/  FFMA R14, R19, R12, R14 ;  /* 0x0000000c130e7223 */ /* 0x008fce000000000e */
.L_x_10:
[----:B------:R-:W-:Y:S05]  /*2010*/  BRA.U UP1, `(.L_x_8) ;  /* 0x0000000101407547 */ /* 0x000fea000b800000 */
[----:B------:R-:W0:Y:S01]  /*2020*/  LDC R15, c[0x0][0x3b0] ;  /* 0x0000ec00ff0f7b82 */ /* 0x000e220000000800 */
[----:B------:R-:W-:-:S07]  /*2030*/  IADD3 R10, PT, PT, R6, R4, RZ ;  /* 0x00000004060a7210 */ /* 0x000fce0007ffe0ff */
[----:B------:R-:W1:Y:S08]  /*2040*/  LDC R17, c[0x0][0x3ac] ;  /* 0x0000eb00ff117b82 */ /* 0x000e700000000800 */
[----:B------:R-:W2:Y:S01]  /*2050*/  LDC.64 R12, c[0x0][0x390] ;  /* 0x0000e400ff0c7b82 */ /* 0x000ea20000000a00 */
[----:B0-----:R-:W-:-:S04]  /*2060*/  IMAD R10, R10, R15, UR4 ;  /* 0x000000040a0a7e24 */ /* 0x001fc8000f8e020f */
[----:B-1----:R-:W-:-:S04]  /*2070*/  IMAD R15, R10, R17, UR5 ;  /* 0x000000050a0f7e24 */ /* 0x002fc8000f8e0211 */
[----:B--2---:R-:W-:-:S06]  /*2080*/  IMAD.WIDE R12, R15, 0x4, R12 ;  /* 0x000000040f0c7825 */ /* 0x004fcc00078e020c */
[----:B------:R-:W2:Y:S01]  /*2090*/  LDG.E R12, desc[UR12][R12.64] ;  /* 0x0000000c0c0c7981 */ /* 0x000ea2000c1e1900 */
[----:B------:R-:W0:Y:S01]  /*20a0*/  S2UR UR8, SR_CgaCtaId ;  /* 0x00000000000879c3 */ /* 0x000e220000008800 */
[----:B------:R-:W-:Y:S01]  /*20b0*/  IMAD R4, R5, R4, UR7 ;  /* 0x0000000705047e24 */ /* 0x000fe2000f8e0204 */
[----:B------:R-:W-:-:S03]  /*20c0*/  UMOV UR6, 0x400 ;  /* 0x0000040000067882 */ /* 0x000fc60000000000 */
[----:B------:R-:W-:Y:S01]  /*20d0*/  IMAD R4, R2, R4, R11 ;  /* 0x0000000402047224 */ /* 0x000fe200078e020b */
[----:B0-----:R-:W-:-:S06]  /*20e0*/  ULEA UR6, UR8, UR6, 0x18 ;  /* 0x0000000608067291 */ /* 0x001fcc000f8ec0ff */
[----:B------:R-:W-:-:S05]  /*20f0*/  LEA R4, R4, UR6, 0x2 ;  /* 0x0000000604047c11 */ /* 0x000fca000f8e10ff */
[----:B------:R-:W2:Y:S02]  /*2100*/  LDS R11, [R4] ;  /* 0x00000000040b7984 */ /* 0x000ea40000000800 */
[----:B--2---:R-:W-:-:S07]  /*2110*/  FFMA R14, R11, R12, R14 ;  /* 0x0000000c0b0e7223 */ /* 0x004fce000000000e */
.L_x_8:
[----:B------:R-:W0:Y:S01]  /*2120*/  LDCU UR6, c[0x0][0x3ac] ;  /* 0x00007580ff0677ac */ /* 0x000e220008000800 */
[----:B------:R-:W-:-:S04]  /*2130*/  UIADD3 UR5, UPT, UPT, UR5, 0x1, URZ ;  /* 0x0000000105057890 */ /* 0x000fc8000fffe0ff */
[----:B0-----:R-:W-:-:S09]  /*2140*/  UISETP.NE.AND UP0, UPT, UR5, UR6, UPT ;  /* 0x000000060500728c */ /* 0x001fd2000bf05270 */
[----:B------:R-:W-:Y:S05]  /*2150*/  BRA.U UP0, `(.L_x_11) ;  /* 0xfffffff500047547 */ /* 0x000fea000b83ffff */
[----:B------:R-:W0:Y:S01]  /*2160*/  LDCU UR5, c[0x0][0x3b0] ;  /* 0x00007600ff0577ac */ /* 0x000e220008000800 */
[----:B------:R-:W-:-:S04]  /*2170*/  UIADD3 UR4, UPT, UPT, UR4, 0x1, URZ ;  /* 0x0000000104047890 */ /* 0x000fc8000fffe0ff */
[----:B0-----:R-:W-:-:S09]  /*2180*/  UISETP.NE.AND UP0, UPT, UR4, UR5, UPT ;  /* 0x000000050400728c */ /* 0x001fd2000bf05270 */
[----:B------:R-:W-:Y:S05]  /*2190*/  BRA.U UP0, `(.L_x_12) ;  /* 0xfffffff100e87547 */ /* 0x000fea000b83ffff */
.L_x_5:
[----:B------:R-:W0:Y:S02]  /*21a0*/  LDC.64 R2, c[0x0][0x388] ;  /* 0x0000e200ff027b82 */ /* 0x000e240000000a00 */
[----:B0-----:R-:W-:-:S05]  /*21b0*/  IMAD.WIDE R2, R0, 0x4, R2 ;  /* 0x0000000400027825 */ /* 0x001fca00078e0202 */
[----:B------:R-:W-:Y:S01]  /*21c0*/  STG.E desc[UR12][R2.64], R14 ;  /* 0x0000000e02007986 */ /* 0x000fe2000c10190c */
[----:B------:R-:W-:Y:S05]  /*21d0*/  EXIT ;  /* 0x000000000000794d */ /* 0x000fea0003800000 */
.L_x_13:
[----:B------:R-:W-:-:S00]  /*21e0*/  BRA `(.L_x_13) ;  /* 0xfffffffc00fc7947 */ /* 0x000fc0000383ffff */
[----:B------:R-:W-:-:S00]  /*21f0*/  NOP ;  /* 0x0000000000007918 */ /* 0x000fc00000000000 */
        /* <DEDUP_REMOVED lines=8> */
.L_x_15:


//--------------------- .text._Z7addBiasPfS_i     --------------------------
	.section	.text._Z7addBiasPfS_i,"ax",@progbits
	.align	128
        .global         _Z7addBiasPfS_i
        .type           _Z7addBiasPfS_i,@function
        .size           _Z7addBiasPfS_i,(.L_x_16 - _Z7addBiasPfS_i)
        .other          _Z7addBiasPfS_i,@"STO_CUDA_ENTRY STV_DEFAULT"
_Z7addBiasPfS_i:
.text._Z7addBiasPfS_i:
[----:B------:R-:W-:Y:S01]  /*0000*/  LDC R1, c[0x0][0x37c] ;  /* 0x0000df00ff017b82 */ /* 0x000fe20000000800 */
[----:B------:R-:W0:Y:S07]  /*0010*/  S2R R0, SR_TID.X ;  /* 0x0000000000007919 */ /* 0x000e2e0000002100 */
[----:B------:R-:W0:Y:S01]  /*0020*/  S2UR UR4, SR_CTAID.X ;  /* 0x00000000000479c3 */ /* 0x000e220000002500 */
[----:B------:R-:W1:Y:S07]  /*0030*/  LDCU UR5, c[0x0][0x390] ;  /* 0x00007200ff0577ac */ /* 0x000e6e0008000800 */
[----:B------:R-:W0:Y:S02]  /*0040*/  LDC R7, c[0x0][0x360] ;  /* 0x0000d800ff077b82 */ /* 0x000e240000000800 */
[----:B0-----:R-:W-:-:S05]  /*0050*/  IMAD R7, R7, UR4, R0 ;  /* 0x0000000407077c24 */ /* 0x001fca000f8e0200 */
[----:B-1----:R-:W-:-:S13]  /*0060*/  ISETP.GE.AND P0, PT, R7, UR5, PT ;  /* 0x0000000507007c0c */ /* 0x002fda000bf06270 */
[----:B------:R-:W-:Y:S05]  /*0070*/  @P0 EXIT ;  /* 0x000000000000094d */ /* 0x000fea0003800000 */
[----:B------:R-:W0:Y:S01]  /*0080*/  LDC.64 R2, c[0x0][0x388] ;  /* 0x0000e200ff027b82 */ /* 0x000e220000000a00 */
[----:B------:R-:W1:Y:S07]  /*0090*/  LDCU.64 UR4, c[0x0][0x358] ;  /* 0x00006b00ff0477ac */ /* 0x000e6e0008000a00 */
[----:B------:R-:W2:Y:S01]  /*00a0*/  LDC.64 R4, c[0x0][0x380] ;  /* 0x0000e000ff047b82 */ /* 0x000ea20000000a00 */
[----:B0-----:R-:W-:-:S06]  /*00b0*/  IMAD.WIDE R2, R7, 0x4, R2 ;  /* 0x0000000407027825 */ /* 0x001fcc00078e0202 */
[----:B-1----:R-:W3:Y:S01]  /*00c0*/  LDG.E R2, desc[UR4][R2.64] ;  /* 0x0000000402027981 */ /* 0x002ee2000c1e1900 */
[----:B--2---:R-:W-:-:S05]  /*00d0*/  IMAD.WIDE R4, R7, 0x4, R4 ;  /* 0x0000000407047825 */ /* 0x004fca00078e0204 */
[----:B------:R-:W3:Y:S02]  /*00e0*/  LDG.E R7, desc[UR4][R4.64] ;  /* 0x0000000404077981 */ /* 0x000ee4000c1e1900 */
[----:B---3--:R-:W-:-:S05]  /*00f0*/  FADD R7, R2, R7 ;  /* 0x0000000702077221 */ /* 0x008fca0000000000 */
[----:B------:R-:W-:Y:S01]  /*0100*/  STG.E desc[UR4][R4.64], R7 ;  /* 0x0000000704007986 */ /* 0x000fe2000c101904 */
[----:B------:R-:W-:Y:S05]  /*0110*/  EXIT ;  /* 0x000000000000794d */ /* 0x000fea0003800000 */
.L_x_14:
        /* <DEDUP_REMOVED lines=14> */
.L_x_16:


//--------------------- .nv.shared._Z13conv2d_kernelPfS_S_iiiiiiiiiii --------------------------
	.section	.nv.shared._Z13conv2d_kernelPfS_S_iiiiiiiiiii,"aw",@nobits
	.sectionflags	@""
	.align	16
	.zero		1024


//--------------------- .nv.shared.reserved.0     --------------------------
	.section	.nv.shared.reserved.0,"aw",@nobits
	.weak		__nv_reservedSMEM_offset_0_alias
	.size		__nv_reservedSMEM_offset_0_alias, 0, 64
	.other		__nv_reservedSMEM_offset_0_alias,@"STO_CUDA_RESERVED_SHARED STV_DEFAULT"
__nv_reservedSMEM_offset_0_alias:
	.zero		0
	.zero		64


//--------------------- .nv.shared._Z7addBiasPfS_i --------------------------
	.section	.nv.shared._Z7addBiasPfS_i,"aw",@nobits
	.sectionflags	@""
	.align	16
	.zero		1024


//--------------------- .nv.constant0._Z13conv2d_kernelPfS_S_iiiiiiiiiii --------------------------
	.section	.nv.constant0._Z13conv2d_kernelPfS_S_iiiiiiiiiii,"a",@progbits
	.sectionflags	@""
	.align	4
.nv.constant0._Z13conv2d_kernelPfS_S_iiiiiiiiiii:
	.zero		964


//--------------------- .nv.constant0._Z7addBiasPfS_i --------------------------
	.section	.nv.constant0._Z7addBiasPfS_i,"a",@progbits
	.sectionflags	@""
	.align	4
.nv.constant0._Z7addBiasPfS_i:
	.zero		916


//--------------------- SYMBOLS --------------------------

	.type		.nv.reservedSmem.offset0,@object
	.size		.nv.reservedSmem.offset0,0x4
	.type		.nv.reservedSmem.cap,@object
	.size		.nv.reservedSmem.cap,0x4
